//
// Generated by NVIDIA NVVM Compiler
//
// Compiler Build ID: CL-36424714
// Cuda compilation tools, release 13.0, V13.0.88
// Based on NVVM 20.0.0
//

.version 9.0
.target sm_100
.address_size 64

	// .globl	_Z11softmax_gpuILi512ELi64EEvPfii
// _ZZ11softmax_gpuILi512ELi64EEvPfiiE8s_matrix has been demoted
// _ZZ11softmax_gpuILi512ELi64EEvPfiiE13tmp_max_value has been demoted
// _ZZ11softmax_gpuILi512ELi64EEvPfiiE13tmp_sum_value has been demoted

.visible .entry _Z11softmax_gpuILi512ELi64EEvPfii(
	.param .u64 .ptr .align 1 _Z11softmax_gpuILi512ELi64EEvPfii_param_0,
	.param .u32 _Z11softmax_gpuILi512ELi64EEvPfii_param_1,
	.param .u32 _Z11softmax_gpuILi512ELi64EEvPfii_param_2
)
{
	.reg .pred 	%p<21>;
	.reg .b16 	%rs<4>;
	.reg .b32 	%r<153>;
	.reg .b32 	%f<204>;
	.reg .b64 	%rd<17>;
	// demoted variable
	.shared .align 4 .b8 _ZZ11softmax_gpuILi512ELi64EEvPfiiE8s_matrix[2048];
	// demoted variable
	.shared .align 4 .b8 _ZZ11softmax_gpuILi512ELi64EEvPfiiE13tmp_max_value[256];
	// demoted variable
	.shared .align 4 .b8 _ZZ11softmax_gpuILi512ELi64EEvPfiiE13tmp_sum_value[256];
	ld.param.u64 	%rd2, [_Z11softmax_gpuILi512ELi64EEvPfii_param_0];
	ld.param.u32 	%r63, [_Z11softmax_gpuILi512ELi64EEvPfii_param_2];
	cvta.to.global.u64 	%rd3, %rd2;
	mov.u32 	%r1, %tid.x;
	mov.u32 	%r64, %ctaid.y;
	mul.lo.s32 	%r65, %r63, %r64;
	mul.wide.u32 	%rd4, %r65, 4;
	add.s64 	%rd1, %rd3, %rd4;
	shl.b32 	%r66, %r1, 2;
	mov.u32 	%r67, _ZZ11softmax_gpuILi512ELi64EEvPfiiE13tmp_max_value;
	add.s32 	%r2, %r67, %r66;
	mov.b32 	%r68, -8388608;
	st.shared.u32 	[%r2], %r68;
	mov.u32 	%r69, _ZZ11softmax_gpuILi512ELi64EEvPfiiE13tmp_sum_value;
	add.s32 	%r3, %r69, %r66;
	mov.b32 	%r70, 0;
	st.shared.u32 	[%r3], %r70;
	mov.u32 	%r4, %ntid.x;
	div.u32 	%r5, %r63, %r4;
	setp.lt.u32 	%p1, %r5, 4;
	@%p1 bra 	$L__BB0_7;
	shr.u32 	%r6, %r5, 2;
	shl.b32 	%r7, %r4, 2;
	and.b32  	%r9, %r6, 3;
	setp.lt.u32 	%p2, %r5, 16;
	mov.b32 	%r143, 0;
	@%p2 bra 	$L__BB0_4;
	and.b32  	%r143, %r6, 1073741820;
	and.b32  	%r73, %r6, 1073741820;
	neg.s32 	%r142, %r73;
	add.s32 	%r141, %r66, %r7;
	shl.b32 	%r13, %r4, 4;
	shl.b32 	%r74, %r4, 3;
	add.s32 	%r140, %r74, %r66;
	mad.lo.s32 	%r139, %r4, 12, %r66;
	shl.b32 	%r75, %r1, 4;
	mov.u32 	%r76, _ZZ11softmax_gpuILi512ELi64EEvPfiiE8s_matrix;
	add.s32 	%r138, %r76, %r75;
	shl.b32 	%r17, %r4, 6;
	mov.u32 	%r137, %r66;
$L__BB0_3:
	mul.wide.u32 	%rd5, %r137, 4;
	add.s64 	%rd6, %rd1, %rd5;
	ld.global.v4.f32 	{%f9, %f10, %f11, %f12}, [%rd6];
	st.shared.f32 	[%r138], %f9;
	st.shared.f32 	[%r138+4], %f10;
	st.shared.f32 	[%r138+8], %f11;
	st.shared.f32 	[%r138+12], %f12;
	mul.wide.u32 	%rd7, %r141, 4;
	add.s64 	%rd8, %rd1, %rd7;
	ld.global.v4.f32 	{%f13, %f14, %f15, %f16}, [%rd8];
	add.s32 	%r77, %r138, %r13;
	st.shared.f32 	[%r77], %f13;
	st.shared.f32 	[%r77+4], %f14;
	st.shared.f32 	[%r77+8], %f15;
	st.shared.f32 	[%r77+12], %f16;
	mul.wide.u32 	%rd9, %r140, 4;
	add.s64 	%rd10, %rd1, %rd9;
	ld.global.v4.f32 	{%f17, %f18, %f19, %f20}, [%rd10];
	add.s32 	%r78, %r77, %r13;
	st.shared.f32 	[%r78], %f17;
	st.shared.f32 	[%r78+4], %f18;
	st.shared.f32 	[%r78+8], %f19;
	st.shared.f32 	[%r78+12], %f20;
	mul.wide.u32 	%rd11, %r139, 4;
	add.s64 	%rd12, %rd1, %rd11;
	ld.global.v4.f32 	{%f21, %f22, %f23, %f24}, [%rd12];
	add.s32 	%r79, %r78, %r13;
	st.shared.f32 	[%r79], %f21;
	st.shared.f32 	[%r79+4], %f22;
	st.shared.f32 	[%r79+8], %f23;
	st.shared.f32 	[%r79+12], %f24;
	add.s32 	%r142, %r142, 4;
	add.s32 	%r141, %r141, %r13;
	add.s32 	%r140, %r140, %r13;
	add.s32 	%r139, %r139, %r13;
	add.s32 	%r138, %r138, %r17;
	add.s32 	%r137, %r137, %r13;
	setp.ne.s32 	%p3, %r142, 0;
	@%p3 bra 	$L__BB0_3;
$L__BB0_4:
	setp.eq.s32 	%p4, %r9, 0;
	@%p4 bra 	$L__BB0_7;
	neg.s32 	%r146, %r9;
	mul.lo.s32 	%r80, %r4, %r143;
	shl.b32 	%r81, %r80, 2;
	add.s32 	%r145, %r81, %r66;
	shl.b32 	%r82, %r80, 4;
	shl.b32 	%r83, %r1, 4;
	add.s32 	%r84, %r82, %r83;
	mov.u32 	%r85, _ZZ11softmax_gpuILi512ELi64EEvPfiiE8s_matrix;
	add.s32 	%r86, %r84, %r85;
	add.s32 	%r144, %r86, 8;
	shl.b32 	%r34, %r4, 4;
$L__BB0_6:
	.pragma "nounroll";
	mul.wide.u32 	%rd13, %r145, 4;
	add.s64 	%rd14, %rd1, %rd13;
	ld.global.v4.f32 	{%f25, %f26, %f27, %f28}, [%rd14];
	st.shared.f32 	[%r144+-8], %f25;
	st.shared.f32 	[%r144+-4], %f26;
	st.shared.f32 	[%r144], %f27;
	st.shared.f32 	[%r144+4], %f28;
	add.s32 	%r146, %r146, 1;
	setp.ne.s32 	%p5, %r146, 0;
	add.s32 	%r145, %r145, %r7;
	add.s32 	%r144, %r144, %r34;
	@%p5 bra 	$L__BB0_6;
$L__BB0_7:
	bar.sync 	0;
	ld.shared.f32 	%f203, [%r2];
	cvt.u16.u32 	%rs1, %r4;
	div.u16 	%rs2, 511, %rs1;
	add.s16 	%rs3, %rs2, 1;
	cvt.u32.u16 	%r41, %rs3;
	and.b32  	%r42, %r41, 3;
	setp.gt.u32 	%p6, %r4, 170;
	mov.b32 	%r150, 0;
	@%p6 bra 	$L__BB0_10;
	shl.b32 	%r43, %r4, 2;
	shl.b32 	%r89, %r1, 2;
	mov.u32 	%r90, _ZZ11softmax_gpuILi512ELi64EEvPfiiE8s_matrix;
	add.s32 	%r148, %r90, %r89;
	shl.b32 	%r45, %r4, 4;
	shl.b32 	%r46, %r4, 3;
	mul.lo.s32 	%r47, %r4, 12;
	and.b32  	%r91, %r41, 1020;
	neg.s32 	%r147, %r91;
	mov.b32 	%r150, 0;
$L__BB0_9:
	ld.shared.f32 	%f30, [%r148];
	max.f32 	%f31, %f203, %f30;
	add.s32 	%r92, %r148, %r43;
	ld.shared.f32 	%f32, [%r92];
	max.f32 	%f33, %f31, %f32;
	add.s32 	%r93, %r148, %r46;
	ld.shared.f32 	%f34, [%r93];
	max.f32 	%f35, %f33, %f34;
	add.s32 	%r94, %r148, %r47;
	ld.shared.f32 	%f36, [%r94];
	max.f32 	%f203, %f35, %f36;
	add.s32 	%r150, %r150, %r43;
	add.s32 	%r148, %r148, %r45;
	add.s32 	%r147, %r147, 4;
	setp.ne.s32 	%p7, %r147, 0;
	@%p7 bra 	$L__BB0_9;
$L__BB0_10:
	setp.eq.s32 	%p8, %r42, 0;
	@%p8 bra 	$L__BB0_13;
	add.s32 	%r95, %r1, %r150;
	shl.b32 	%r96, %r95, 2;
	mov.u32 	%r97, _ZZ11softmax_gpuILi512ELi64EEvPfiiE8s_matrix;
	add.s32 	%r152, %r97, %r96;
	shl.b32 	%r57, %r4, 2;
	neg.s32 	%r151, %r42;
$L__BB0_12:
	.pragma "nounroll";
	ld.shared.f32 	%f37, [%r152];
	max.f32 	%f203, %f203, %f37;
	add.s32 	%r152, %r152, %r57;
	add.s32 	%r151, %r151, 1;
	setp.ne.s32 	%p9, %r151, 0;
	@%p9 bra 	$L__BB0_12;
$L__BB0_13:
	st.shared.f32 	[%r2], %f203;
	bar.sync 	0;
	setp.gt.u32 	%p10, %r1, 31;
	@%p10 bra 	$L__BB0_15;
	ld.shared.f32 	%f38, [%r2];
	ld.shared.f32 	%f39, [%r2+128];
	max.f32 	%f40, %f38, %f39;
	st.shared.f32 	[%r2], %f40;
$L__BB0_15:
	bar.sync 	0;
	ld.shared.f32 	%f41, [%r2];
	mov.b32 	%r98, %f41;
	shfl.sync.down.b32	%r99|%p11, %r98, 16, 31, -1;
	mov.b32 	%f42, %r99;
	max.f32 	%f43, %f41, %f42;
	mov.b32 	%r100, %f43;
	shfl.sync.down.b32	%r101|%p12, %r100, 8, 31, -1;
	mov.b32 	%f44, %r101;
	max.f32 	%f45, %f43, %f44;
	mov.b32 	%r102, %f45;
	shfl.sync.down.b32	%r103|%p13, %r102, 4, 31, -1;
	mov.b32 	%f46, %r103;
	max.f32 	%f47, %f45, %f46;
	mov.b32 	%r104, %f47;
	shfl.sync.down.b32	%r105|%p14, %r104, 2, 31, -1;
	mov.b32 	%f48, %r105;
	max.f32 	%f49, %f47, %f48;
	mov.b32 	%r106, %f49;
	shfl.sync.down.b32	%r107|%p15, %r106, 1, 31, -1;
	mov.b32 	%f50, %r107;
	max.f32 	%f51, %f49, %f50;
	st.shared.f32 	[%r2], %f51;
	ld.shared.f32 	%f52, [_ZZ11softmax_gpuILi512ELi64EEvPfiiE13tmp_max_value];
	shl.b32 	%r108, %r1, 2;
	mov.u32 	%r109, _ZZ11softmax_gpuILi512ELi64EEvPfiiE8s_matrix;
	add.s32 	%r110, %r109, %r108;
	ld.shared.f32 	%f53, [%r110];
	sub.f32 	%f54, %f53, %f52;
	fma.rn.f32 	%f55, %f54, 0f3BBB989D, 0f3F000000;
	cvt.sat.f32.f32 	%f56, %f55;
	mov.f32 	%f57, 0f4B400001;
	mov.f32 	%f58, 0f437C0000;
	fma.rm.f32 	%f59, %f56, %f58, %f57;
	add.f32 	%f60, %f59, 0fCB40007F;
	neg.f32 	%f61, %f60;
	fma.rn.f32 	%f62, %f54, 0f3FB8AA3B, %f61;
	fma.rn.f32 	%f63, %f54, 0f32A57060, %f62;
	mov.b32 	%r111, %f59;
	shl.b32 	%r112, %r111, 23;
	mov.b32 	%f64, %r112;
	ex2.approx.ftz.f32 	%f65, %f63;
	mul.f32 	%f66, %f65, %f64;
	st.shared.f32 	[%r110], %f66;
	ld.shared.f32 	%f67, [%r110+256];
	sub.f32 	%f68, %f67, %f52;
	fma.rn.f32 	%f69, %f68, 0f3BBB989D, 0f3F000000;
	cvt.sat.f32.f32 	%f70, %f69;
	fma.rm.f32 	%f71, %f70, %f58, %f57;
	add.f32 	%f72, %f71, 0fCB40007F;
	neg.f32 	%f73, %f72;
	fma.rn.f32 	%f74, %f68, 0f3FB8AA3B, %f73;
	fma.rn.f32 	%f75, %f68, 0f32A57060, %f74;
	mov.b32 	%r113, %f71;
	shl.b32 	%r114, %r113, 23;
	mov.b32 	%f76, %r114;
	ex2.approx.ftz.f32 	%f77, %f75;
	mul.f32 	%f78, %f77, %f76;
	st.shared.f32 	[%r110+256], %f78;
	ld.shared.f32 	%f79, [%r110+512];
	sub.f32 	%f80, %f79, %f52;
	fma.rn.f32 	%f81, %f80, 0f3BBB989D, 0f3F000000;
	cvt.sat.f32.f32 	%f82, %f81;
	fma.rm.f32 	%f83, %f82, %f58, %f57;
	add.f32 	%f84, %f83, 0fCB40007F;
	neg.f32 	%f85, %f84;
	fma.rn.f32 	%f86, %f80, 0f3FB8AA3B, %f85;
	fma.rn.f32 	%f87, %f80, 0f32A57060, %f86;
	mov.b32 	%r115, %f83;
	shl.b32 	%r116, %r115, 23;
	mov.b32 	%f88, %r116;
	ex2.approx.ftz.f32 	%f89, %f87;
	mul.f32 	%f90, %f89, %f88;
	st.shared.f32 	[%r110+512], %f90;
	ld.shared.f32 	%f91, [%r110+768];
	sub.f32 	%f92, %f91, %f52;
	fma.rn.f32 	%f93, %f92, 0f3BBB989D, 0f3F000000;
	cvt.sat.f32.f32 	%f94, %f93;
	fma.rm.f32 	%f95, %f94, %f58, %f57;
	add.f32 	%f96, %f95, 0fCB40007F;
	neg.f32 	%f97, %f96;
	fma.rn.f32 	%f98, %f92, 0f3FB8AA3B, %f97;
	fma.rn.f32 	%f99, %f92, 0f32A57060, %f98;
	mov.b32 	%r117, %f95;
	shl.b32 	%r118, %r117, 23;
	mov.b32 	%f100, %r118;
	ex2.approx.ftz.f32 	%f101, %f99;
	mul.f32 	%f102, %f101, %f100;
	st.shared.f32 	[%r110+768], %f102;
	ld.shared.f32 	%f103, [%r110+1024];
	sub.f32 	%f104, %f103, %f52;
	fma.rn.f32 	%f105, %f104, 0f3BBB989D, 0f3F000000;
	cvt.sat.f32.f32 	%f106, %f105;
	fma.rm.f32 	%f107, %f106, %f58, %f57;
	add.f32 	%f108, %f107, 0fCB40007F;
	neg.f32 	%f109, %f108;
	fma.rn.f32 	%f110, %f104, 0f3FB8AA3B, %f109;
	fma.rn.f32 	%f111, %f104, 0f32A57060, %f110;
	mov.b32 	%r119, %f107;
	shl.b32 	%r120, %r119, 23;
	mov.b32 	%f112, %r120;
	ex2.approx.ftz.f32 	%f113, %f111;
	mul.f32 	%f114, %f113, %f112;
	st.shared.f32 	[%r110+1024], %f114;
	ld.shared.f32 	%f115, [%r110+1280];
	sub.f32 	%f116, %f115, %f52;
	fma.rn.f32 	%f117, %f116, 0f3BBB989D, 0f3F000000;
	cvt.sat.f32.f32 	%f118, %f117;
	fma.rm.f32 	%f119, %f118, %f58, %f57;
	add.f32 	%f120, %f119, 0fCB40007F;
	neg.f32 	%f121, %f120;
	fma.rn.f32 	%f122, %f116, 0f3FB8AA3B, %f121;
	fma.rn.f32 	%f123, %f116, 0f32A57060, %f122;
	mov.b32 	%r121, %f119;
	shl.b32 	%r122, %r121, 23;
	mov.b32 	%f124, %r122;
	ex2.approx.ftz.f32 	%f125, %f123;
	mul.f32 	%f126, %f125, %f124;
	st.shared.f32 	[%r110+1280], %f126;
	ld.shared.f32 	%f127, [%r110+1536];
	sub.f32 	%f128, %f127, %f52;
	fma.rn.f32 	%f129, %f128, 0f3BBB989D, 0f3F000000;
	cvt.sat.f32.f32 	%f130, %f129;
	fma.rm.f32 	%f131, %f130, %f58, %f57;
	add.f32 	%f132, %f131, 0fCB40007F;
	neg.f32 	%f133, %f132;
	fma.rn.f32 	%f134, %f128, 0f3FB8AA3B, %f133;
	fma.rn.f32 	%f135, %f128, 0f32A57060, %f134;
	mov.b32 	%r123, %f131;
	shl.b32 	%r124, %r123, 23;
	mov.b32 	%f136, %r124;
	ex2.approx.ftz.f32 	%f137, %f135;
	mul.f32 	%f138, %f137, %f136;
	st.shared.f32 	[%r110+1536], %f138;
	ld.shared.f32 	%f139, [%r110+1792];
	sub.f32 	%f140, %f139, %f52;
	fma.rn.f32 	%f141, %f140, 0f3BBB989D, 0f3F000000;
	cvt.sat.f32.f32 	%f142, %f141;
	fma.rm.f32 	%f143, %f142, %f58, %f57;
	add.f32 	%f144, %f143, 0fCB40007F;
	neg.f32 	%f145, %f144;
	fma.rn.f32 	%f146, %f140, 0f3FB8AA3B, %f145;
	fma.rn.f32 	%f147, %f140, 0f32A57060, %f146;
	mov.b32 	%r125, %f143;
	shl.b32 	%r126, %r125, 23;
	mov.b32 	%f148, %r126;
	ex2.approx.ftz.f32 	%f149, %f147;
	mul.f32 	%f150, %f149, %f148;
	st.shared.f32 	[%r110+1792], %f150;
	bar.sync 	0;
	ld.shared.f32 	%f151, [%r3];
	ld.shared.f32 	%f152, [%r110];
	add.f32 	%f153, %f151, %f152;
	ld.shared.f32 	%f154, [%r110+256];
	add.f32 	%f155, %f153, %f154;
	ld.shared.f32 	%f156, [%r110+512];
	add.f32 	%f157, %f155, %f156;
	ld.shared.f32 	%f158, [%r110+768];
	add.f32 	%f159, %f157, %f158;
	ld.shared.f32 	%f160, [%r110+1024];
	add.f32 	%f161, %f159, %f160;
	ld.shared.f32 	%f162, [%r110+1280];
	add.f32 	%f163, %f161, %f162;
	ld.shared.f32 	%f164, [%r110+1536];
	add.f32 	%f165, %f163, %f164;
	ld.shared.f32 	%f166, [%r110+1792];
	add.f32 	%f167, %f165, %f166;
	st.shared.f32 	[%r3], %f167;
	bar.sync 	0;
	ld.shared.f32 	%f168, [%r3];
	ld.shared.f32 	%f169, [%r3+128];
	add.f32 	%f170, %f168, %f169;
	st.shared.f32 	[%r3], %f170;
	bar.sync 	0;
	ld.shared.f32 	%f171, [%r3];
	mov.b32 	%r127, %f171;
	shfl.sync.down.b32	%r128|%p16, %r127, 16, 31, -1;
	mov.b32 	%f172, %r128;
	add.f32 	%f173, %f171, %f172;
	mov.b32 	%r129, %f173;
	shfl.sync.down.b32	%r130|%p17, %r129, 8, 31, -1;
	mov.b32 	%f174, %r130;
	add.f32 	%f175, %f173, %f174;
	mov.b32 	%r131, %f175;
	shfl.sync.down.b32	%r132|%p18, %r131, 4, 31, -1;
	mov.b32 	%f176, %r132;
	add.f32 	%f177, %f175, %f176;
	mov.b32 	%r133, %f177;
	shfl.sync.down.b32	%r134|%p19, %r133, 2, 31, -1;
	mov.b32 	%f178, %r134;
	add.f32 	%f179, %f177, %f178;
	mov.b32 	%r135, %f179;
	shfl.sync.down.b32	%r136|%p20, %r135, 1, 31, -1;
	mov.b32 	%f180, %r136;
	add.f32 	%f181, %f179, %f180;
	st.shared.f32 	[%r3], %f181;
	ld.shared.f32 	%f182, [_ZZ11softmax_gpuILi512ELi64EEvPfiiE13tmp_sum_value];
	ld.shared.f32 	%f183, [%r110];
	div.rn.f32 	%f184, %f183, %f182;
	mul.wide.u32 	%rd15, %r1, 4;
	add.s64 	%rd16, %rd1, %rd15;
	st.global.f32 	[%rd16], %f184;
	ld.shared.f32 	%f185, [%r110+256];
	div.rn.f32 	%f186, %f185, %f182;
	st.global.f32 	[%rd16+256], %f186;
	ld.shared.f32 	%f187, [%r110+512];
	div.rn.f32 	%f188, %f187, %f182;
	st.global.f32 	[%rd16+512], %f188;
	ld.shared.f32 	%f189, [%r110+768];
	div.rn.f32 	%f190, %f189, %f182;
	st.global.f32 	[%rd16+768], %f190;
	ld.shared.f32 	%f191, [%r110+1024];
	div.rn.f32 	%f192, %f191, %f182;
	st.global.f32 	[%rd16+1024], %f192;
	ld.shared.f32 	%f193, [%r110+1280];
	div.rn.f32 	%f194, %f193, %f182;
	st.global.f32 	[%rd16+1280], %f194;
	ld.shared.f32 	%f195, [%r110+1536];
	div.rn.f32 	%f196, %f195, %f182;
	st.global.f32 	[%rd16+1536], %f196;
	ld.shared.f32 	%f197, [%r110+1792];
	div.rn.f32 	%f198, %f197, %f182;
	st.global.f32 	[%rd16+1792], %f198;
	ret;

}


// ===== COMPILED SASS (sm_100) =====

	.target	sm_100

	.elftype	@"ET_EXEC"


//--------------------- .note.nv.tkinfo           --------------------------
	.section	.note.nv.tkinfo,"",@"SHT_NOTE"
	.sectionflags	@"SHF_NOTE_NV_TKINFO"
	.tkinfo
        /*0018*/ 	.word	0x00000002
        /*0030*/ 	.string	""
        /*0030*/ 	.string	"ptxas"
        /*0030*/ 	.string	"Cuda compilation tools, release 13.0, V13.0.88"
        /*0030*/ 	.string	"Build cuda_13.0.r13.0/compiler.36424714_0"
        /*0030*/ 	.string	"-arch sm_100 -m 64 "



//--------------------- .note.nv.cuinfo           --------------------------
	.section	.note.nv.cuinfo,"",@"SHT_NOTE"
	.sectionflags	@"SHF_NOTE_NV_CUINFO"
        /*0018*/ 	.short	0x0002
        /*001a*/ 	.short	0x0064
        /*001c*/ 	.short	0x0082
	.zero		2


//--------------------- .nv.info                  --------------------------
	.section	.nv.info,"",@"SHT_CUDA_INFO"
	.align	4


	//----- nvinfo : EIATTR_REGCOUNT
	.align		4
        /*0000*/ 	.byte	0x04, 0x2f
        /*0002*/ 	.short	(.L_1 - .L_0)
	.align		4
.L_0:
        /*0004*/ 	.word	index@(_Z11softmax_gpuILi512ELi64EEvPfii)
        /*0008*/ 	.word	0x00000020


	//----- nvinfo : EIATTR_FRAME_SIZE
	.align		4
.L_1:
        /*000c*/ 	.byte	0x04, 0x11
        /*000e*/ 	.short	(.L_3 - .L_2)
	.align		4
.L_2:
        /*0010*/ 	.word	index@($__internal_1_$__cuda_sm3x_div_rn_noftz_f32_slowpath)
        /*0014*/ 	.word	0x00000000


	//----- nvinfo : EIATTR_FRAME_SIZE
	.align		4
.L_3:
        /*0018*/ 	.byte	0x04, 0x11
        /*001a*/ 	.short	(.L_5 - .L_4)
	.align		4
.L_4:
        /*001c*/ 	.word	index@($__internal_0_$__cuda_sm20_div_u16)
        /*0020*/ 	.word	0x00000000


	//----- nvinfo : EIATTR_FRAME_SIZE
	.align		4
.L_5:
        /*0024*/ 	.byte	0x04, 0x11
        /*0026*/ 	.short	(.L_7 - .L_6)
	.align		4
.L_6:
        /*0028*/ 	.word	index@(_Z11softmax_gpuILi512ELi64EEvPfii)
        /*002c*/ 	.word	0x00000000


	//----- nvinfo : EIATTR_MIN_STACK_SIZE
	.align		4
.L_7:
        /*0030*/ 	.byte	0x04, 0x12
        /*0032*/ 	.short	(.L_9 - .L_8)
	.align		4
.L_8:
        /*0034*/ 	.word	index@(_Z11softmax_gpuILi512ELi64EEvPfii)
        /*0038*/ 	.word	0x00000000
.L_9:


//--------------------- .nv.compat                --------------------------
	.section	.nv.compat,"",@"SHT_CUDA_COMPAT_INFO"
	.align	4
        /*0000*/ 	.byte	0x02, 0x09, 0x00, 0x00, 0x02, 0x02, 0x01, 0x00, 0x02, 0x05, 0x05, 0x00, 0x03, 0x07, 0x01, 0x01
        /*0010*/ 	.byte	0x02, 0x03, 0x00, 0x00, 0x02, 0x06, 0x01, 0x00, 0x04, 0x0b, 0x08, 0x00, 0x01, 0x00, 0x00, 0x00
        /*0020*/ 	.byte	0x00, 0x00, 0x00, 0x00


//--------------------- .nv.info._Z11softmax_gpuILi512ELi64EEvPfii --------------------------
	.section	.nv.info._Z11softmax_gpuILi512ELi64EEvPfii,"",@"SHT_CUDA_INFO"
	.sectionflags	@""
	.align	4


	//----- nvinfo : EIATTR_CUDA_API_VERSION
	.align		4
        /*0000*/ 	.byte	0x04, 0x37
        /*0002*/ 	.short	(.L_11 - .L_10)
.L_10:
        /*0004*/ 	.word	0x00000082


	//----- nvinfo : EIATTR_KPARAM_INFO
	.align		4
.L_11:
        /*0008*/ 	.byte	0x04, 0x17
        /*000a*/ 	.short	(.L_13 - .L_12)
.L_12:
        /*000c*/ 	.word	0x00000000
        /*0010*/ 	.short	0x0002
        /*0012*/ 	.short	0x000c
        /*0014*/ 	.byte	0x00, 0xf0, 0x11, 0x00


	//----- nvinfo : EIATTR_KPARAM_INFO
	.align		4
.L_13:
        /*0018*/ 	.byte	0x04, 0x17
        /*001a*/ 	.short	(.L_15 - .L_14)
.L_14:
        /*001c*/ 	.word	0x00000000
        /*0020*/ 	.short	0x0001
        /*0022*/ 	.short	0x0008
        /*0024*/ 	.byte	0x00, 0xf0, 0x11, 0x00


	//----- nvinfo : EIATTR_KPARAM_INFO
	.align		4
.L_15:
        /*0028*/ 	.byte	0x04, 0x17
        /*002a*/ 	.short	(.L_17 - .L_16)
.L_16:
        /*002c*/ 	.word	0x00000000
        /*0030*/ 	.short	0x0000
        /*0032*/ 	.short	0x0000
        /*0034*/ 	.byte	0x00, 0xf5, 0x21, 0x00


	//----- nvinfo : EIATTR_SPARSE_MMA_MASK
	.align		4
.L_17:
        /*0038*/ 	.byte	0x03, 0x50
        /*003a*/ 	.short	0x0000


	//----- nvinfo : EIATTR_MAXREG_COUNT
	.align		4
        /*003c*/ 	.byte	0x03, 0x1b
        /*003e*/ 	.short	0x00ff


	//----- nvinfo : EIATTR_NUM_BARRIERS
	.align		4
        /*0040*/ 	.byte	0x02, 0x4c
        /*0042*/ 	.byte	0x01
	.zero		1


	//----- nvinfo : EIATTR_MERCURY_ISA_VERSION
	.align		4
        /*0044*/ 	.byte	0x03, 0x5f
        /*0046*/ 	.short	0x0101


	//----- nvinfo : EIATTR_COOP_GROUP_MASK_REGIDS
	.align		4
        /*0048*/ 	.byte	0x04, 0x29
        /*004a*/ 	.short	(.L_19 - .L_18)


	//   ....[0]....
.L_18:
        /*004c*/ 	.word	0xffffffff


	//   ....[1]....
        /*0050*/ 	.word	0xffffffff


	//   ....[2]....
        /*0054*/ 	.word	0xffffffff


	//   ....[3]....
        /*0058*/ 	.word	0xffffffff


	//   ....[4]....
        /*005c*/ 	.word	0xffffffff


	//   ....[5]....
        /*0060*/ 	.word	0xffffffff


	//   ....[6]....
        /*0064*/ 	.word	0xffffffff


	//   ....[7]....
        /*0068*/ 	.word	0xffffffff


	//   ....[8]....
        /*006c*/ 	.word	0xffffffff


	//   ....[9]....
        /*0070*/ 	.word	0xffffffff


	//----- nvinfo : EIATTR_COOP_GROUP_INSTR_OFFSETS
	.align		4
.L_19:
        /*0074*/ 	.byte	0x04, 0x28
        /*0076*/ 	.short	(.L_21 - .L_20)


	//   ....[0]....
.L_20:
        /*0078*/ 	.word	0x00000ed0


	//   ....[1]....
        /*007c*/ 	.word	0x00000ef0


	//   ....[2]....
        /*0080*/ 	.word	0x00000f10


	//   ....[3]....
        /*0084*/ 	.word	0x00000f40


	//   ....[4]....
        /*0088*/ 	.word	0x00000f60


	//   ....[5]....
        /*008c*/ 	.word	0x000016c0


	//   ....[6]....
        /*0090*/ 	.word	0x000016e0


	//   ....[7]....
        /*0094*/ 	.word	0x00001700


	//   ....[8]....
        /*0098*/ 	.word	0x00001720


	//   ....[9]....
        /*009c*/ 	.word	0x00001740


	//----- nvinfo : EIATTR_VRC_CTA_INIT_COUNT
	.align		4
.L_21:
        /*00a0*/ 	.byte	0x02, 0x4a
	.zero		1
	.zero		1


	//----- nvinfo : EIATTR_EXIT_INSTR_OFFSETS
	.align		4
        /*00a4*/ 	.byte	0x04, 0x1c
        /*00a6*/ 	.short	(.L_23 - .L_22)


	//   ....[0]....
.L_22:
        /*00a8*/ 	.word	0x00001f30


	//----- nvinfo : EIATTR_CRS_STACK_SIZE
	.align		4
.L_23:
        /*00ac*/ 	.byte	0x04, 0x1e
        /*00ae*/ 	.short	(.L_25 - .L_24)
.L_24:
        /*00b0*/ 	.word	0x00000000


	//----- nvinfo : EIATTR_CBANK_PARAM_SIZE
	.align		4
.L_25:
        /*00b4*/ 	.byte	0x03, 0x19
        /*00b6*/ 	.short	0x0010


	//----- nvinfo : EIATTR_PARAM_CBANK
	.align		4
        /*00b8*/ 	.byte	0x04, 0x0a
        /*00ba*/ 	.short	(.L_27 - .L_26)
	.align		4
.L_26:
        /*00bc*/ 	.word	index@(.nv.constant0._Z11softmax_gpuILi512ELi64EEvPfii)
        /*00c0*/ 	.short	0x0380
        /*00c2*/ 	.short	0x0010


	//----- nvinfo : EIATTR_SW_WAR
	.align		4
.L_27:
        /*00c4*/ 	.byte	0x04, 0x36
        /*00c6*/ 	.short	(.L_29 - .L_28)
.L_28:
        /*00c8*/ 	.word	0x00000008
.L_29:


//--------------------- .nv.callgraph             --------------------------
	.section	.nv.callgraph,"",@"SHT_CUDA_CALLGRAPH"
	.align	4
	.sectionentsize	8
	.align		4
        /*0000*/ 	.word	0x00000000
	.align		4
        /*0004*/ 	.word	0xffffffff
	.align		4
        /*0008*/ 	.word	0x00000000
	.align		4
        /*000c*/ 	.word	0xfffffffe
	.align		4
        /*0010*/ 	.word	0x00000000
	.align		4
        /*0014*/ 	.word	0xfffffffd
	.align		4
        /*0018*/ 	.word	0x00000000
	.align		4
        /*001c*/ 	.word	0xfffffffc


//--------------------- .text._Z11softmax_gpuILi512ELi64EEvPfii --------------------------
	.section	.text._Z11softmax_gpuILi512ELi64EEvPfii,"ax",@progbits
	.align	128
        .global         _Z11softmax_gpuILi512ELi64EEvPfii
        .type           _Z11softmax_gpuILi512ELi64EEvPfii,@function
        .size           _Z11softmax_gpuILi512ELi64EEvPfii,(.L_x_40 - _Z11softmax_gpuILi512ELi64EEvPfii)
        .other          _Z11softmax_gpuILi512ELi64EEvPfii,@"STO_CUDA_ENTRY STV_DEFAULT"
_Z11softmax_gpuILi512ELi64EEvPfii:
.text._Z11softmax_gpuILi512ELi64EEvPfii:
[----:B------:R-:W-:Y:S08]  /*0000*/  LDC R1, c[0x0][0x37c] ;  /* 0x0000df00ff017b82 */ /* 0x000ff00000000800 */
[----:B------:R-:W0:Y:S01]  /*0010*/  LDC R0, c[0x0][0x360] ;  /* 0x0000d800ff007b82 */ /* 0x000e220000000800 */
[----:B------:R-:W-:Y:S01]  /*0020*/  HFMA2 R2, -RZ, RZ, 0, 0 ;  /* 0x00000000ff027431 */ /* 0x000fe200000001ff */
[----:B------:R-:W-:Y:S01]  /*0030*/  UMOV UR4, 0x400 ;  /* 0x0000040000047882 */ /* 0x000fe20000000000 */
[----:B------:R-:W1:Y:S01]  /*0040*/  LDCU.64 UR10, c[0x0][0x358] ;  /* 0x00006b00ff0a77ac */ /* 0x000e620008000a00 */
[----:B------:R-:W-:-:S04]  /*0050*/  UIADD3 UR5, UPT, UPT, UR4, 0x800, URZ ;  /* 0x0000080004057890 */ /* 0x000fc8000fffe0ff */
[----:B------:R-:W2:Y:S01]  /*0060*/  LDC R7, c[0x0][0x38c] ;  /* 0x0000e300ff077b82 */ /* 0x000ea20000000800 */
[----:B------:R-:W-:-:S07]  /*0070*/  UIADD3 UR6, UPT, UPT, UR4, 0x900, URZ ;  /* 0x0000090004067890 */ /* 0x000fce000fffe0ff */
[----:B------:R-:W3:Y:S01]  /*0080*/  S2UR UR7, SR_CgaCtaId ;  /* 0x00000000000779c3 */ /* 0x000ee20000008800 */
[----:B0-----:R-:W0:Y:S01]  /*0090*/  I2F.U32.RP R4, R0 ;  /* 0x0000000000047306 */ /* 0x001e220000209000 */
[----:B------:R-:W-:-:S06]  /*00a0*/  ISETP.NE.U32.AND P2, PT, R0, RZ, PT ;  /* 0x000000ff0000720c */ /* 0x000fcc0003f45070 */
[----:B------:R-:W4:Y:S08]  /*00b0*/  S2UR UR8, SR_CTAID.Y ;  /* 0x00000000000879c3 */ /* 0x000f300000002600 */
[----:B------:R-:W5:Y:S01]  /*00c0*/  LDC.64 R22, c[0x0][0x380] ;  /* 0x0000e000ff167b82 */ /* 0x000f620000000a00 */
[----:B0-----:R-:W0:Y:S01]  /*00d0*/  MUFU.RCP R4, R4 ;  /* 0x0000000400047308 */ /* 0x001e220000001000 */
[----:B---3--:R-:W-:-:S02]  /*00e0*/  ULEA UR5, UR7, UR5, 0x18 ;  /* 0x0000000507057291 */ /* 0x008fc4000f8ec0ff */
[----:B------:R-:W-:Y:S01]  /*00f0*/  ULEA UR6, UR7, UR6, 0x18 ;  /* 0x0000000607067291 */ /* 0x000fe2000f8ec0ff */
[----:B0-----:R-:W-:Y:S01]  /*0100*/  IADD3 R3, PT, PT, R4, 0xffffffe, RZ ;  /* 0x0ffffffe04037810 */ /* 0x001fe20007ffe0ff */
[----:B------:R-:W-:-:S05]  /*0110*/  IMAD.MOV.U32 R4, RZ, RZ, -0x800000 ;  /* 0xff800000ff047424 */ /* 0x000fca00078e00ff */
[----:B------:R-:W0:Y:S02]  /*0120*/  F2I.FTZ.U32.TRUNC.NTZ R3, R3 ;  /* 0x0000000300037305 */ /* 0x000e24000021f000 */
[----:B0-----:R-:W-:-:S04]  /*0130*/  IMAD.MOV R5, RZ, RZ, -R3 ;  /* 0x000000ffff057224 */ /* 0x001fc800078e0a03 */
[----:B------:R-:W-:-:S04]  /*0140*/  IMAD R5, R5, R0, RZ ;  /* 0x0000000005057224 */ /* 0x000fc800078e02ff */
[----:B------:R-:W-:-:S06]  /*0150*/  IMAD.HI.U32 R2, R3, R5, R2 ;  /* 0x0000000503027227 */ /* 0x000fcc00078e0002 */
[----:B--2---:R-:W-:Y:S02]  /*0160*/  IMAD.HI.U32 R6, R2, R7, RZ ;  /* 0x0000000702067227 */ /* 0x004fe400078e00ff */
[----:B------:R-:W0:Y:S02]  /*0170*/  S2R R2, SR_TID.X ;  /* 0x0000000000027919 */ /* 0x000e240000002100 */
[----:B------:R-:W-:-:S04]  /*0180*/  IMAD.MOV R5, RZ, RZ, -R6 ;  /* 0x000000ffff057224 */ /* 0x000fc800078e0a06 */
[----:B------:R-:W-:-:S05]  /*0190*/  IMAD R5, R0, R5, R7 ;  /* 0x0000000500057224 */ /* 0x000fca00078e0207 */
[----:B------:R-:W-:-:S13]  /*01a0*/  ISETP.GE.U32.AND P0, PT, R5, R0, PT ;  /* 0x000000000500720c */ /* 0x000fda0003f06070 */
[----:B------:R-:W-:Y:S01]  /*01b0*/  @P0 IADD3 R5, PT, PT, R5, -R0, RZ ;  /* 0x8000000005050210 */ /* 0x000fe20007ffe0ff */
[----:B------:R-:W-:-:S03]  /*01c0*/  @P0 VIADD R6, R6, 0x1 ;  /* 0x0000000106060836 */ /* 0x000fc60000000000 */
[----:B------:R-:W-:Y:S01]  /*01d0*/  ISETP.GE.U32.AND P1, PT, R5, R0, PT ;  /* 0x000000000500720c */ /* 0x000fe20003f26070 */
[----:B----4-:R-:W-:Y:S01]  /*01e0*/  IMAD R5, R7, UR8, RZ ;  /* 0x0000000807057c24 */ /* 0x010fe2000f8e02ff */
[----:B0-----:R-:W-:-:S03]  /*01f0*/  SHF.L.U32 R3, R2, 0x2, RZ ;  /* 0x0000000202037819 */ /* 0x001fc600000006ff */
[----:B-----5:R-:W-:Y:S02]  /*0200*/  IMAD.WIDE.U32 R22, R5, 0x4, R22 ;  /* 0x0000000405167825 */ /* 0x020fe400078e0016 */
[----:B------:R0:W-:Y:S04]  /*0210*/  STS [R3+UR5], R4 ;  /* 0x0000000403007988 */ /* 0x0001e80008000805 */
[----:B------:R0:W-:Y:S02]  /*0220*/  STS [R3+UR6], RZ ;  /* 0x000000ff03007988 */ /* 0x0001e40008000806 */
[----:B------:R-:W-:Y:S02]  /*0230*/  @P1 IADD3 R6, PT, PT, R6, 0x1, RZ ;  /* 0x0000000106061810 */ /* 0x000fe40007ffe0ff */
[----:B------:R-:W-:-:S04]  /*0240*/  @!P2 LOP3.LUT R6, RZ, R0, RZ, 0x33, !PT ;  /* 0x00000000ff06a212 */ /* 0x000fc800078e33ff */
[----:B------:R-:W-:-:S13]  /*0250*/  ISETP.GE.U32.AND P0, PT, R6, 0x4, PT ;  /* 0x000000040600780c */ /* 0x000fda0003f06070 */
[----:B01----:R-:W-:Y:S05]  /*0260*/  @!P0 BRA `(.L_x_0) ;  /* 0x0000000000d88947 */ /* 0x003fea0003800000 */
[----:B------:R-:W-:Y:S01]  /*0270*/  ISETP.GE.U32.AND P0, PT, R6, 0x10, PT ;  /* 0x000000100600780c */ /* 0x000fe20003f06070 */
[----:B------:R-:W-:Y:S01]  /*0280*/  IMAD.MOV.U32 R21, RZ, RZ, RZ ;  /* 0x000000ffff157224 */ /* 0x000fe200078e00ff */
[----:B------:R-:W-:-:S04]  /*0290*/  SHF.R.U32.HI R4, RZ, 0x2, R6 ;  /* 0x00000002ff047819 */ /* 0x000fc80000011606 */
[----:B------:R-:W-:-:S04]  /*02a0*/  LOP3.LUT R20, R4, 0x3, RZ, 0xc0, !PT ;  /* 0x0000000304147812 */ /* 0x000fc800078ec0ff */
[----:B------:R-:W-:-:S03]  /*02b0*/  ISETP.NE.AND P1, PT, R20, RZ, PT ;  /* 0x000000ff1400720c */ /* 0x000fc60003f25270 */
[----:B------:R-:W-:Y:S10]  /*02c0*/  @!P0 BRA `(.L_x_1) ;  /* 0x00000000007c8947 */ /* 0x000ff40003800000 */
[----:B------:R-:W-:Y:S01]  /*02d0*/  ULEA UR8, UR7, UR4, 0x18 ;  /* 0x0000000407087291 */ /* 0x000fe2000f8ec0ff */
[----:B------:R-:W-:Y:S01]  /*02e0*/  LOP3.LUT R21, R4, 0x3ffffffc, RZ, 0xc0, !PT ;  /* 0x3ffffffc04157812 */ /* 0x000fe200078ec0ff */
[C-C-:B------:R-:W-:Y:S01]  /*02f0*/  IMAD R25, R0.reuse, 0x8, R3.reuse ;  /* 0x0000000800197824 */ /* 0x140fe200078e0203 */
[CC--:B------:R-:W-:Y:S01]  /*0300*/  LEA R26, R0.reuse, R3.reuse, 0x2 ;  /* 0x00000003001a7211 */ /* 0x0c0fe200078e10ff */
[----:B------:R-:W-:Y:S01]  /*0310*/  IMAD R27, R0, 0xc, R3 ;  /* 0x0000000c001b7824 */ /* 0x000fe200078e0203 */
[----:B------:R-:W-:Y:S01]  /*0320*/  MOV R29, R3 ;  /* 0x00000003001d7202 */ /* 0x000fe20000000f00 */
[----:B------:R-:W-:Y:S01]  /*0330*/  IMAD.MOV R28, RZ, RZ, -R21 ;  /* 0x000000ffff1c7224 */ /* 0x000fe200078e0a15 */
[----:B------:R-:W-:-:S07]  /*0340*/  LEA R24, R2, UR8, 0x4 ;  /* 0x0000000802187c11 */ /* 0x000fce000f8e20ff */
.L_x_2:
[----:B0-----:R-:W-:-:S04]  /*0350*/  IMAD.WIDE.U32 R4, R29, 0x4, R22 ;  /* 0x000000041d047825 */ /* 0x001fc800078e0016 */
[--C-:B------:R-:W-:Y:S02]  /*0360*/  IMAD.WIDE.U32 R8, R26, 0x4, R22.reuse ;  /* 0x000000041a087825 */ /* 0x100fe400078e0016 */
[----:B------:R-:W2:Y:S04]  /*0370*/  LDG.E.128 R4, desc[UR10][R4.64] ;  /* 0x0000000a04047981 */ /* 0x000ea8000c1e1d00 */
[----:B------:R-:W3:Y:S01]  /*0380*/  LDG.E.128 R8, desc[UR10][R8.64] ;  /* 0x0000000a08087981 */ /* 0x000ee2000c1e1d00 */
[----:B------:R-:W-:-:S04]  /*0390*/  IMAD.WIDE.U32 R12, R25, 0x4, R22 ;  /* 0x00000004190c7825 */ /* 0x000fc800078e0016 */
[----:B------:R-:W-:Y:S02]  /*03a0*/  IMAD.WIDE.U32 R16, R27, 0x4, R22 ;  /* 0x000000041b107825 */ /* 0x000fe400078e0016 */
[----:B------:R-:W4:Y:S04]  /*03b0*/  LDG.E.128 R12, desc[UR10][R12.64] ;  /* 0x0000000a0c0c7981 */ /* 0x000f28000c1e1d00 */
[----:B------:R-:W5:Y:S01]  /*03c0*/  LDG.E.128 R16, desc[UR10][R16.64] ;  /* 0x0000000a10107981 */ /* 0x000f62000c1e1d00 */
[----:B------:R-:W-:Y:S01]  /*03d0*/  VIADD R28, R28, 0x4 ;  /* 0x000000041c1c7836 */ /* 0x000fe20000000000 */
[C---:B------:R-:W-:Y:S01]  /*03e0*/  LEA R26, R0.reuse, R26, 0x4 ;  /* 0x0000001a001a7211 */ /* 0x040fe200078e20ff */
[C---:B------:R-:W-:Y:S01]  /*03f0*/  IMAD R25, R0.reuse, 0x10, R25 ;  /* 0x0000001000197824 */ /* 0x040fe200078e0219 */
[C---:B------:R-:W-:Y:S01]  /*0400*/  LEA R27, R0.reuse, R27, 0x4 ;  /* 0x0000001b001b7211 */ /* 0x040fe200078e20ff */
[----:B------:R-:W-:Y:S01]  /*0410*/  IMAD R29, R0, 0x10, R29 ;  /* 0x00000010001d7824 */ /* 0x000fe200078e021d */
[----:B------:R-:W-:Y:S01]  /*0420*/  ISETP.NE.AND P0, PT, R28, RZ, PT ;  /* 0x000000ff1c00720c */ /* 0x000fe20003f05270 */
[----:B--2---:R0:W-:Y:S02]  /*0430*/  STS.128 [R24], R4 ;  /* 0x0000000418007388 */ /* 0x0041e40000000c00 */
[----:B0-----:R-:W-:-:S02]  /*0440*/  LEA R7, R0, R24, 0x4 ;  /* 0x0000001800077211 */ /* 0x001fc400078e20ff */
[----:B------:R-:W-:-:S03]  /*0450*/  LEA R24, R0, R24, 0x6 ;  /* 0x0000001800187211 */ /* 0x000fc600078e30ff */
[----:B---3--:R0:W-:Y:S02]  /*0460*/  STS.128 [R7], R8 ;  /* 0x0000000807007388 */ /* 0x0081e40000000c00 */
[----:B0-----:R-:W-:-:S05]  /*0470*/  IMAD R11, R0, 0x10, R7 ;  /* 0x00000010000b7824 */ /* 0x001fca00078e0207 */
[----:B------:R-:W-:Y:S01]  /*0480*/  LEA R4, R0, R11, 0x4 ;  /* 0x0000000b00047211 */ /* 0x000fe200078e20ff */
[----:B----4-:R0:W-:Y:S04]  /*0490*/  STS.128 [R11], R12 ;  /* 0x0000000c0b007388 */ /* 0x0101e80000000c00 */
[----:B-----5:R0:W-:Y:S01]  /*04a0*/  STS.128 [R4], R16 ;  /* 0x0000001004007388 */ /* 0x0201e20000000c00 */
[----:B------:R-:W-:Y:S05]  /*04b0*/  @P0 BRA `(.L_x_2) ;  /* 0xfffffffc00a40947 */ /* 0x000fea000383ffff */
.L_x_1:
[----:B------:R-:W-:Y:S05]  /*04c0*/  @!P1 BRA `(.L_x_0) ;  /* 0x0000000000409947 */ /* 0x000fea0003800000 */
[----:B------:R-:W-:Y:S01]  /*04d0*/  IMAD R21, R0, R21, RZ ;  /* 0x0000001500157224 */ /* 0x000fe200078e02ff */
[----:B------:R-:W-:Y:S01]  /*04e0*/  ULEA UR4, UR7, UR4, 0x18 ;  /* 0x0000000407047291 */ /* 0x000fe2000f8ec0ff */
[----:B------:R-:W-:Y:S02]  /*04f0*/  IADD3 R20, PT, PT, -R20, RZ, RZ ;  /* 0x000000ff14147210 */ /* 0x000fe40007ffe1ff */
[C---:B0-----:R-:W-:Y:S02]  /*0500*/  IMAD.IADD R4, R21.reuse, 0x1, R2 ;  /* 0x0000000115047824 */ /* 0x041fe400078e0202 */
[----:B------:R-:W-:-:S03]  /*0510*/  IMAD R21, R21, 0x4, R3 ;  /* 0x0000000415157824 */ /* 0x000fc600078e0203 */
[----:B------:R-:W-:-:S04]  /*0520*/  LEA R4, R4, UR4, 0x4 ;  /* 0x0000000404047c11 */ /* 0x000fc8000f8e20ff */
[----:B------:R-:W-:-:S07]  /*0530*/  IADD3 R9, PT, PT, R4, 0x8, RZ ;  /* 0x0000000804097810 */ /* 0x000fce0007ffe0ff */
.L_x_3:
[----:B------:R-:W-:-:S06]  /*0540*/  IMAD.WIDE.U32 R4, R21, 0x4, R22 ;  /* 0x0000000415047825 */ /* 0x000fcc00078e0016 */
[----:B------:R-:W2:Y:S01]  /*0550*/  LDG.E.128 R4, desc[UR10][R4.64] ;  /* 0x0000000a04047981 */ /* 0x000ea2000c1e1d00 */
[----:B------:R-:W-:Y:S01]  /*0560*/  IADD3 R20, PT, PT, R20, 0x1, RZ ;  /* 0x0000000114147810 */ /* 0x000fe20007ffe0ff */
[----:B------:R-:W-:-:S03]  /*0570*/  IMAD R21, R0, 0x4, R21 ;  /* 0x0000000400157824 */ /* 0x000fc600078e0215 */
[----:B------:R-:W-:Y:S01]  /*0580*/  ISETP.NE.AND P0, PT, R20, RZ, PT ;  /* 0x000000ff1400720c */ /* 0x000fe20003f05270 */
[----:B--2---:R-:W-:Y:S04]  /*0590*/  STS.64 [R9+-0x8], R4 ;  /* 0xfffff80409007388 */ /* 0x004fe80000000a00 */
[----:B------:R0:W-:Y:S02]  /*05a0*/  STS.64 [R9], R6 ;  /* 0x0000000609007388 */ /* 0x0001e40000000a00 */
[----:B0-----:R-:W-:-:S06]  /*05b0*/  LEA R9, R0, R9, 0x4 ;  /* 0x0000000900097211 */ /* 0x001fcc00078e20ff */
[----:B------:R-:W-:Y:S05]  /*05c0*/  @P0 BRA `(.L_x_3) ;  /* 0xfffffffc00dc0947 */ /* 0x000fea000383ffff */
.L_x_0:
[----:B------:R-:W-:Y:S01]  /*05d0*/  BAR.SYNC.DEFER_BLOCKING 0x0 ;  /* 0x0000000000007b1d */ /* 0x000fe20000010000 */
[----:B------:R-:W-:Y:S02]  /*05e0*/  LOP3.LUT R5, R0, 0xffff, RZ, 0xc0, !PT ;  /* 0x0000ffff00057812 */ /* 0x000fe400078ec0ff */
[----:B------:R-:W-:-:S03]  /*05f0*/  MOV R10, 0x620 ;  /* 0x00000620000a7802 */ /* 0x000fc60000000f00 */
[----:B0-----:R0:W1:Y:S04]  /*0600*/  LDS R4, [R3+UR5] ;  /* 0x0000000503047984 */ /* 0x0010680008000800 */
[----:B01----:R-:W-:Y:S05]  /*0610*/  CALL.REL.NOINC `($__internal_0_$__cuda_sm20_div_u16) ;  /* 0x0000001800487944 */ /* 0x003fea0003c00000 */
[----:B------:R-:W-:Y:S01]  /*0620*/  ISETP.GT.U32.AND P0, PT, R0, 0xaa, PT ;  /* 0x000000aa0000780c */ /* 0x000fe20003f04070 */
[----:B------:R-:W-:Y:S01]  /*0630*/  IMAD.MOV.U32 R7, RZ, RZ, RZ ;  /* 0x000000ffff077224 */ /* 0x000fe200078e00ff */
[----:B------:R-:W-:-:S04]  /*0640*/  IADD3 R5, PT, PT, R5, 0x1, RZ ;  /* 0x0000000105057810 */ /* 0x000fc80007ffe0ff */
[----:B------:R-:W-:-:S04]  /*0650*/  LOP3.LUT R6, R5, 0xffff, RZ, 0xc0, !PT ;  /* 0x0000ffff05067812 */ /* 0x000fc800078ec0ff */
[----:B------:R-:W-:-:S03]  /*0660*/  LOP3.LUT R5, R6, 0x3, RZ, 0xc0, !PT ;  /* 0x0000000306057812 */ /* 0x000fc600078ec0ff */
[----:B------:R-:W-:Y:S05]  /*0670*/  @P0 BRA `(.L_x_4) ;  /* 0x0000000400a00947 */ /* 0x000fea0003800000 */
[----:B------:R-:W0:Y:S01]  /*0680*/  S2UR UR7, SR_CgaCtaId ;  /* 0x00000000000779c3 */ /* 0x000e220000008800 */
[----:B------:R-:W-:Y:S01]  /*0690*/  LOP3.LUT R6, R6, 0x3fc, RZ, 0xc0, !PT ;  /* 0x000003fc06067812 */ /* 0x000fe200078ec0ff */
[----:B------:R-:W-:Y:S01]  /*06a0*/  UMOV UR4, 0x400 ;  /* 0x0000040000047882 */ /* 0x000fe20000000000 */
[----:B------:R-:W-:Y:S02]  /*06b0*/  HFMA2 R7, -RZ, RZ, 0, 0 ;  /* 0x00000000ff077431 */ /* 0x000fe400000001ff */
[----:B------:R-:W-:-:S04]  /*06c0*/  IADD3 R6, PT, PT, -R6, RZ, RZ ;  /* 0x000000ff06067210 */ /* 0x000fc80007ffe1ff */
[----:B------:R-:W-:Y:S01]  /*06d0*/  ISETP.GE.AND P0, PT, R6, RZ, PT ;  /* 0x000000ff0600720c */ /* 0x000fe20003f06270 */
[----:B0-----:R-:W-:-:S06]  /*06e0*/  ULEA UR4, UR7, UR4, 0x18 ;  /* 0x0000000407047291 */ /* 0x001fcc000f8ec0ff */
[----:B------:R-:W-:-:S06]  /*06f0*/  LEA R13, R2, UR4, 0x2 ;  /* 0x00000004020d7c11 */ /* 0x000fcc000f8e10ff */
[----:B------:R-:W-:Y:S05]  /*0700*/  @P0 BRA `(.L_x_5) ;  /* 0x0000000400440947 */ /* 0x000fea0003800000 */
[----:B------:R-:W-:Y:S01]  /*0710*/  IMAD.MOV R8, RZ, RZ, -R6 ;  /* 0x000000ffff087224 */ /* 0x000fe200078e0a06 */
[----:B------:R-:W-:-:S04]  /*0720*/  PLOP3.LUT P0, PT, PT, PT, PT, 0x80, 0x8 ;  /* 0x000000000008781c */ /* 0x000fc80003f0f070 */
[----:B------:R-:W-:-:S13]  /*0730*/  ISETP.GT.AND P1, PT, R8, 0xc, PT ;  /* 0x0000000c0800780c */ /* 0x000fda0003f24270 */
[----:B------:R-:W-:Y:S05]  /*0740*/  @!P1 BRA `(.L_x_6) ;  /* 0x0000000000c09947 */ /* 0x000fea0003800000 */
[----:B------:R-:W-:-:S13]  /*0750*/  PLOP3.LUT P0, PT, PT, PT, PT, 0x8, 0x80 ;  /* 0x000000000080781c */ /* 0x000fda0003f0e170 */
.L_x_7:
[CC--:B------:R-:W-:Y:S01]  /*0760*/  LEA R8, R0.reuse, R13.reuse, 0x2 ;  /* 0x0000000d00087211 */ /* 0x0c0fe200078e10ff */
[C-C-:B------:R-:W-:Y:S01]  /*0770*/  IMAD R15, R0.reuse, 0x10, R13.reuse ;  /* 0x00000010000f7824 */ /* 0x140fe200078e020d */
[C---:B------:R-:W-:Y:S01]  /*0780*/  LEA R10, R0.reuse, R13, 0x3 ;  /* 0x0000000d000a7211 */ /* 0x040fe200078e18ff */
[C---:B------:R-:W-:Y:S01]  /*0790*/  IMAD R25, R0.reuse, 0xc, R13 ;  /* 0x0000000c00197824 */ /* 0x040fe200078e020d */
[----:B------:R0:W-:Y:S01]  /*07a0*/  LDS R9, [R13] ;  /* 0x000000000d097984 */ /* 0x0001e20000000800 */
[C-C-:B------:R-:W-:Y:S01]  /*07b0*/  IMAD R17, R0.reuse, 0x10, R15.reuse ;  /* 0x0000001000117824 */ /* 0x140fe200078e020f */
[CC--:B------:R-:W-:Y:S01]  /*07c0*/  LEA R20, R0.reuse, R15.reuse, 0x2 ;  /* 0x0000000f00147211 */ /* 0x0c0fe200078e10ff */
[C---:B------:R-:W-:Y:S01]  /*07d0*/  IMAD R27, R0.reuse, 0xc, R15 ;  /* 0x0000000c001b7824 */ /* 0x040fe200078e020f */
[----:B------:R-:W1:Y:S01]  /*07e0*/  LDS R8, [R8] ;  /* 0x0000000008087984 */ /* 0x000e620000000800 */
[C---:B------:R-:W-:Y:S01]  /*07f0*/  LEA R24, R0.reuse, R15, 0x3 ;  /* 0x0000000f00187211 */ /* 0x040fe200078e18ff */
[C-C-:B------:R-:W-:Y:S01]  /*0800*/  IMAD R19, R0.reuse, 0x8, R17.reuse ;  /* 0x0000000800137824 */ /* 0x140fe200078e0211 */
[CC--:B------:R-:W-:Y:S01]  /*0810*/  LEA R14, R0.reuse, R17.reuse, 0x2 ;  /* 0x00000011000e7211 */ /* 0x0c0fe200078e10ff */
[----:B------:R-:W-:Y:S01]  /*0820*/  LDS R10, [R10] ;  /* 0x000000000a0a7984 */ /* 0x000fe20000000800 */
[C---:B0-----:R-:W-:Y:S01]  /*0830*/  LEA R13, R0.reuse, R17, 0x4 ;  /* 0x00000011000d7211 */ /* 0x041fe200078e20ff */
[----:B------:R-:W-:Y:S01]  /*0840*/  IMAD R16, R0, 0xc, R17 ;  /* 0x0000000c00107824 */ /* 0x000fe200078e0211 */
[----:B------:R-:W-:Y:S01]  /*0850*/  IADD3 R6, PT, PT, R6, 0x10, RZ ;  /* 0x0000001006067810 */ /* 0x000fe20007ffe0ff */
[----:B------:R-:W0:Y:S01]  /*0860*/  LDS R25, [R25] ;  /* 0x0000000019197984 */ /* 0x000e220000000800 */
[C---:B------:R-:W-:Y:S01]  /*0870*/  LEA R26, R0.reuse, R13, 0x3 ;  /* 0x0000000d001a7211 */ /* 0x040fe200078e18ff */
[----:B------:R-:W-:Y:S01]  /*0880*/  IMAD R12, R0, 0xc, R13 ;  /* 0x0000000c000c7824 */ /* 0x000fe200078e020d */
[----:B------:R-:W-:Y:S01]  /*0890*/  ISETP.GE.AND P1, PT, R6, -0xc, PT ;  /* 0xfffffff40600780c */ /* 0x000fe20003f26270 */
[----:B------:R2:W-:Y:S01]  /*08a0*/  LDS R11, [R15] ;  /* 0x000000000f0b7984 */ /* 0x0005e20000000800 */
[----:B------:R-:W-:-:S03]  /*08b0*/  IMAD R7, R0, 0x4, R7 ;  /* 0x0000000400077824 */ /* 0x000fc600078e0207 */
[----:B------:R-:W3:Y:S02]  /*08c0*/  LDS R20, [R20] ;  /* 0x0000000014147984 */ /* 0x000ee40000000800 */
[C---:B------:R-:W-:Y:S02]  /*08d0*/  LEA R7, R0.reuse, R7, 0x2 ;  /* 0x0000000700077211 */ /* 0x040fe400078e10ff */
[----:B------:R-:W-:Y:S01]  /*08e0*/  LDS R24, [R24] ;  /* 0x0000000018187984 */ /* 0x000fe20000000800 */
[C---:B--2---:R-:W-:Y:S02]  /*08f0*/  LEA R15, R0.reuse, R13, 0x2 ;  /* 0x0000000d000f7211 */ /* 0x044fe400078e10ff */
[C---:B------:R-:W-:Y:S01]  /*0900*/  IMAD R7, R0.reuse, 0x4, R7 ;  /* 0x0000000400077824 */ /* 0x040fe200078e0207 */
[----:B------:R-:W2:Y:S04]  /*0910*/  LDS R27, [R27] ;  /* 0x000000001b1b7984 */ /* 0x000ea80000000800 */
[----:B------:R-:W-:Y:S01]  /*0920*/  LDS R21, [R17] ;  /* 0x0000000011157984 */ /* 0x000fe20000000800 */
[----:B------:R-:W-:-:S03]  /*0930*/  LEA R7, R0, R7, 0x2 ;  /* 0x0000000700077211 */ /* 0x000fc600078e10ff */
[----:B------:R-:W4:Y:S04]  /*0940*/  LDS R14, [R14] ;  /* 0x000000000e0e7984 */ /* 0x000f280000000800 */
[----:B------:R-:W-:Y:S04]  /*0950*/  LDS R19, [R19] ;  /* 0x0000000013137984 */ /* 0x000fe80000000800 */
[----:B------:R-:W5:Y:S01]  /*0960*/  LDS R16, [R16] ;  /* 0x0000000010107984 */ /* 0x000f620000000800 */
[----:B-1----:R-:W-:-:S03]  /*0970*/  FMNMX3 R8, R4, R9, R8, !PT ;  /* 0x0000000904087276 */ /* 0x002fc60007800008 */
[----:B------:R-:W-:Y:S04]  /*0980*/  LDS R15, [R15] ;  /* 0x000000000f0f7984 */ /* 0x000fe80000000800 */
[----:B------:R1:W5:Y:S01]  /*0990*/  LDS R18, [R13] ;  /* 0x000000000d127984 */ /* 0x0003620000000800 */
[----:B0-----:R-:W-:-:S03]  /*09a0*/  FMNMX3 R8, R8, R10, R25, !PT ;  /* 0x0000000a08087276 */ /* 0x001fc60007800019 */
[----:B------:R-:W-:Y:S04]  /*09b0*/  LDS R17, [R26] ;  /* 0x000000001a117984 */ /* 0x000fe80000000800 */
[----:B------:R-:W0:Y:S01]  /*09c0*/  LDS R12, [R12] ;  /* 0x000000000c0c7984 */ /* 0x000e220000000800 */
[----:B---3--:R-:W-:Y:S02]  /*09d0*/  FMNMX3 R8, R8, R11, R20, !PT ;  /* 0x0000000b08087276 */ /* 0x008fe40007800014 */
[----:B-1----:R-:W-:Y:S02]  /*09e0*/  LEA R13, R0, R13, 0x4 ;  /* 0x0000000d000d7211 */ /* 0x002fe400078e20ff */
[----:B--2---:R-:W-:-:S04]  /*09f0*/  FMNMX3 R8, R8, R24, R27, !PT ;  /* 0x0000001808087276 */ /* 0x004fc8000780001b */
[----:B----4-:R-:W-:-:S04]  /*0a00*/  FMNMX3 R8, R8, R21, R14, !PT ;  /* 0x0000001508087276 */ /* 0x010fc8000780000e */
[----:B-----5:R-:W-:-:S04]  /*0a10*/  FMNMX3 R8, R8, R19, R16, !PT ;  /* 0x0000001308087276 */ /* 0x020fc80007800010 */
[----:B------:R-:W-:-:S04]  /*0a20*/  FMNMX3 R8, R8, R18, R15, !PT ;  /* 0x0000001208087276 */ /* 0x000fc8000780000f */
[----:B0-----:R-:W-:Y:S01]  /*0a30*/  FMNMX3 R4, R8, R17, R12, !PT ;  /* 0x0000001108047276 */ /* 0x001fe2000780000c */
[----:B------:R-:W-:Y:S06]  /*0a40*/  @!P1 BRA `(.L_x_7) ;  /* 0xfffffffc00449947 */ /* 0x000fec000383ffff */
.L_x_6:
[----:B------:R-:W-:-:S05]  /*0a50*/  IMAD.MOV R8, RZ, RZ, -R6 ;  /* 0x000000ffff087224 */ /* 0x000fca00078e0a06 */
[----:B------:R-:W-:-:S13]  /*0a60*/  ISETP.GT.AND P1, PT, R8, 0x4, PT ;  /* 0x000000040800780c */ /* 0x000fda0003f24270 */
[----:B------:R-:W-:Y:S05]  /*0a70*/  @!P1 BRA `(.L_x_8) ;  /* 0x0000000000609947 */ /* 0x000fea0003800000 */
[CC--:B------:R-:W-:Y:S01]  /*0a80*/  LEA R8, R0.reuse, R13.reuse, 0x2 ;  /* 0x0000000d00087211 */ /* 0x0c0fe200078e10ff */
[C-C-:B------:R-:W-:Y:S01]  /*0a90*/  IMAD R15, R0.reuse, 0x10, R13.reuse ;  /* 0x00000010000f7824 */ /* 0x140fe200078e020d */
[C---:B------:R-:W-:Y:S01]  /*0aa0*/  LEA R10, R0.reuse, R13, 0x3 ;  /* 0x0000000d000a7211 */ /* 0x040fe200078e18ff */
[C---:B------:R-:W-:Y:S01]  /*0ab0*/  IMAD R11, R0.reuse, 0xc, R13 ;  /* 0x0000000c000b7824 */ /* 0x040fe200078e020d */
[----:B------:R0:W-:Y:S01]  /*0ac0*/  LDS R9, [R13] ;  /* 0x000000000d097984 */ /* 0x0001e20000000800 */
[C---:B------:R-:W-:Y:S01]  /*0ad0*/  IMAD R17, R0.reuse, 0xc, R15 ;  /* 0x0000000c00117824 */ /* 0x040fe200078e020f */
[CC--:B------:R-:W-:Y:S01]  /*0ae0*/  LEA R14, R0.reuse, R15.reuse, 0x2 ;  /* 0x0000000f000e7211 */ /* 0x0c0fe200078e10ff */
[C---:B------:R-:W-:Y:S01]  /*0af0*/  IMAD R7, R0.reuse, 0x4, R7 ;  /* 0x0000000400077824 */ /* 0x040fe200078e0207 */
[----:B------:R-:W1:Y:S01]  /*0b00*/  LDS R8, [R8] ;  /* 0x0000000008087984 */ /* 0x000e620000000800 */
[----:B------:R-:W-:Y:S02]  /*0b10*/  LEA R16, R0, R15, 0x3 ;  /* 0x0000000f00107211 */ /* 0x000fe400078e18ff */
[----:B------:R-:W-:Y:S01]  /*0b20*/  PLOP3.LUT P0, PT, PT, PT, PT, 0x8, 0x80 ;  /* 0x000000000080781c */ /* 0x000fe20003f0e170 */
[----:B------:R-:W-:Y:S01]  /*0b30*/  LDS R10, [R10] ;  /* 0x000000000a0a7984 */ /* 0x000fe20000000800 */
[----:B------:R-:W-:Y:S01]  /*0b40*/  IADD3 R6, PT, PT, R6, 0x8, RZ ;  /* 0x0000000806067810 */ /* 0x000fe20007ffe0ff */
[C---:B0-----:R-:W-:Y:S01]  /*0b50*/  IMAD R13, R0.reuse, 0x10, R15 ;  /* 0x00000010000d7824 */ /* 0x041fe200078e020f */
[----:B------:R-:W-:Y:S01]  /*0b60*/  LEA R7, R0, R7, 0x2 ;  /* 0x0000000700077211 */ /* 0x000fe200078e10ff */
[----:B------:R-:W0:Y:S04]  /*0b70*/  LDS R11, [R11] ;  /* 0x000000000b0b7984 */ /* 0x000e280000000800 */
[----:B------:R-:W-:Y:S04]  /*0b80*/  LDS R12, [R15] ;  /* 0x000000000f0c7984 */ /* 0x000fe80000000800 */
[----:B------:R-:W2:Y:S04]  /*0b90*/  LDS R14, [R14] ;  /* 0x000000000e0e7984 */ /* 0x000ea80000000800 */
[----:B------:R-:W-:Y:S04]  /*0ba0*/  LDS R16, [R16] ;  /* 0x0000000010107984 */ /* 0x000fe80000000800 */
[----:B------:R-:W3:Y:S01]  /*0bb0*/  LDS R17, [R17] ;  /* 0x0000000011117984 */ /* 0x000ee20000000800 */
[----:B-1----:R-:W-:-:S04]  /*0bc0*/  FMNMX3 R9, R4, R9, R8, !PT ;  /* 0x0000000904097276 */ /* 0x002fc80007800008 */
[----:B0-----:R-:W-:-:S04]  /*0bd0*/  FMNMX3 R9, R9, R10, R11, !PT ;  /* 0x0000000a09097276 */ /* 0x001fc8000780000b */
[----:B--2---:R-:W-:-:S04]  /*0be0*/  FMNMX3 R9, R9, R12, R14, !PT ;  /* 0x0000000c09097276 */ /* 0x004fc8000780000e */
[----:B---3--:R-:W-:-:S07]  /*0bf0*/  FMNMX3 R4, R9, R16, R17, !PT ;  /* 0x0000001009047276 */ /* 0x008fce0007800011 */
.L_x_8:
[----:B------:R-:W-:-:S13]  /*0c00*/  ISETP.NE.OR P0, PT, R6, RZ, P0 ;  /* 0x000000ff0600720c */ /* 0x000fda0000705670 */
[----:B------:R-:W-:Y:S05]  /*0c10*/  @!P0 BRA `(.L_x_4) ;  /* 0x0000000000388947 */ /* 0x000fea0003800000 */
.L_x_5:
[CC--:B------:R-:W-:Y:S01]  /*0c20*/  LEA R8, R0.reuse, R13.reuse, 0x2 ;  /* 0x0000000d00087211 */ /* 0x0c0fe200078e10ff */
[C---:B------:R-:W-:Y:S01]  /*0c30*/  IMAD R10, R0.reuse, 0xc, R13 ;  /* 0x0000000c000a7824 */ /* 0x040fe200078e020d */
[----:B------:R-:W-:Y:S01]  /*0c40*/  LEA R11, R0, R13, 0x3 ;  /* 0x0000000d000b7211 */ /* 0x000fe200078e18ff */
[----:B------:R0:W-:Y:S01]  /*0c50*/  LDS R9, [R13] ;  /* 0x000000000d097984 */ /* 0x0001e20000000800 */
[----:B------:R-:W-:Y:S01]  /*0c60*/  VIADD R6, R6, 0x4 ;  /* 0x0000000406067836 */ /* 0x000fe20000000000 */
[----:B------:R-:W-:Y:S02]  /*0c70*/  LEA R7, R0, R7, 0x2 ;  /* 0x0000000700077211 */ /* 0x000fe400078e10ff */
[----:B------:R-:W1:Y:S02]  /*0c80*/  LDS R8, [R8] ;  /* 0x0000000008087984 */ /* 0x000e640000000800 */
[----:B------:R-:W-:Y:S02]  /*0c90*/  ISETP.NE.AND P0, PT, R6, RZ, PT ;  /* 0x000000ff0600720c */ /* 0x000fe40003f05270 */
[----:B------:R-:W-:Y:S01]  /*0ca0*/  LDS R11, [R11] ;  /* 0x000000000b0b7984 */ /* 0x000fe20000000800 */
[----:B0-----:R-:W-:-:S03]  /*0cb0*/  LEA R13, R0, R13, 0x4 ;  /* 0x0000000d000d7211 */ /* 0x001fc600078e20ff */
[----:B------:R-:W0:Y:S01]  /*0cc0*/  LDS R10, [R10] ;  /* 0x000000000a0a7984 */ /* 0x000e220000000800 */
[----:B-1----:R-:W-:-:S04]  /*0cd0*/  FMNMX3 R4, R4, R9, R8, !PT ;  /* 0x0000000904047276 */ /* 0x002fc80007800008 */
[----:B0-----:R-:W-:Y:S02]  /*0ce0*/  FMNMX3 R4, R4, R11, R10, !PT ;  /* 0x0000000b04047276 */ /* 0x001fe4000780000a */
[----:B------:R-:W-:Y:S05]  /*0cf0*/  @P0 BRA `(.L_x_5) ;  /* 0xfffffffc00c80947 */ /* 0x000fea000383ffff */
.L_x_4:
[----:B------:R-:W-:Y:S02]  /*0d00*/  ISETP.NE.AND P0, PT, R5, RZ, PT ;  /* 0x000000ff0500720c */ /* 0x000fe40003f05270 */
[----:B------:R-:W-:-:S11]  /*0d10*/  ISETP.GT.U32.AND P1, PT, R2, 0x1f, PT ;  /* 0x0000001f0200780c */ /* 0x000fd60003f24070 */
[----:B------:R-:W-:Y:S05]  /*0d20*/  @!P0 BRA `(.L_x_9) ;  /* 0x0000000000308947 */ /* 0x000fea0003800000 */
[----:B------:R-:W0:Y:S01]  /*0d30*/  S2UR UR7, SR_CgaCtaId ;  /* 0x00000000000779c3 */ /* 0x000e220000008800 */
[----:B------:R-:W-:Y:S01]  /*0d40*/  UMOV UR4, 0x400 ;  /* 0x0000040000047882 */ /* 0x000fe20000000000 */
[----:B------:R-:W-:Y:S01]  /*0d50*/  IMAD.IADD R7, R2, 0x1, R7 ;  /* 0x0000000102077824 */ /* 0x000fe200078e0207 */
[----:B------:R-:W-:Y:S01]  /*0d60*/  IADD3 R5, PT, PT, -R5, RZ, RZ ;  /* 0x000000ff05057210 */ /* 0x000fe20007ffe1ff */
[----:B0-----:R-:W-:-:S06]  /*0d70*/  ULEA UR4, UR7, UR4, 0x18 ;  /* 0x0000000407047291 */ /* 0x001fcc000f8ec0ff */
[----:B------:R-:W-:-:S07]  /*0d80*/  LEA R7, R7, UR4, 0x2 ;  /* 0x0000000407077c11 */ /* 0x000fce000f8e10ff */
.L_x_10:
[----:B------:R0:W1:Y:S01]  /*0d90*/  LDS R9, [R7] ;  /* 0x0000000007097984 */ /* 0x0000620000000800 */
[----:B------:R-:W-:-:S04]  /*0da0*/  IADD3 R5, PT, PT, R5, 0x1, RZ ;  /* 0x0000000105057810 */ /* 0x000fc80007ffe0ff */
[----:B------:R-:W-:Y:S01]  /*0db0*/  ISETP.NE.AND P0, PT, R5, RZ, PT ;  /* 0x000000ff0500720c */ /* 0x000fe20003f05270 */
[----:B0-----:R-:W-:Y:S01]  /*0dc0*/  IMAD R7, R0, 0x4, R7 ;  /* 0x0000000400077824 */ /* 0x001fe200078e0207 */
[----:B-1----:R-:W-:-:S11]  /*0dd0*/  FMNMX R4, R9, R4, !PT ;  /* 0x0000000409047209 */ /* 0x002fd60007800000 */
[----:B------:R-:W-:Y:S05]  /*0de0*/  @P0 BRA `(.L_x_10) ;  /* 0xfffffffc00e80947 */ /* 0x000fea000383ffff */
.L_x_9:
[----:B------:R-:W-:Y:S01]  /*0df0*/  STS [R3+UR5], R4 ;  /* 0x0000000403007988 */ /* 0x000fe20008000805 */
[----:B------:R-:W0:Y:S01]  /*0e00*/  S2UR UR7, SR_CgaCtaId ;  /* 0x00000000000779c3 */ /* 0x000e220000008800 */
[----:B------:R-:W-:Y:S01]  /*0e10*/  UMOV UR4, 0x400 ;  /* 0x0000040000047882 */ /* 0x000fe20000000000 */
[----:B------:R-:W-:-:S06]  /*0e20*/  HFMA2 R10, -RZ, RZ, 0.96630859375, -0.0022525787353515625 ;  /* 0x3bbb989dff0a7431 */ /* 0x000fcc00000001ff */
[----:B------:R-:W-:Y:S01]  /*0e30*/  BAR.SYNC.DEFER_BLOCKING 0x0 ;  /* 0x0000000000007b1d */ /* 0x000fe20000010000 */
[----:B------:R-:W-:-:S05]  /*0e40*/  MOV R12, 0x437c0000 ;  /* 0x437c0000000c7802 */ /* 0x000fca0000000f00 */
[----:B------:R-:W-:Y:S01]  /*0e50*/  BSSY.RECONVERGENT B0, `(.L_x_11) ;  /* 0x000009e000007945 */ /* 0x000fe20003800200 */
[----:B0-----:R-:W-:Y:S01]  /*0e60*/  ULEA UR4, UR7, UR4, 0x18 ;  /* 0x0000000407047291 */ /* 0x001fe2000f8ec0ff */
[----:B------:R-:W-:Y:S04]  /*0e70*/  @!P1 LDS R0, [R3+UR5] ;  /* 0x0000000503009984 */ /* 0x000fe80008000800 */
[----:B------:R-:W0:Y:S02]  /*0e80*/  @!P1 LDS R5, [R3+UR5+0x80] ;  /* 0x0000800503059984 */ /* 0x000e240008000800 */
[----:B0-----:R-:W-:-:S05]  /*0e90*/  @!P1 FMNMX R0, R0, R5, !PT ;  /* 0x0000000500009209 */ /* 0x001fca0007800000 */
[----:B------:R-:W-:Y:S01]  /*0ea0*/  @!P1 STS [R3+UR5], R0 ;  /* 0x0000000003009988 */ /* 0x000fe20008000805 */
[----:B------:R-:W-:Y:S06]  /*0eb0*/  BAR.SYNC.DEFER_BLOCKING 0x0 ;  /* 0x0000000000007b1d */ /* 0x000fec0000010000 */
[----:B------:R-:W0:Y:S04]  /*0ec0*/  LDS R5, [R3+UR5] ;  /* 0x0000000503057984 */ /* 0x000e280008000800 */
[----:B0-----:R-:W0:Y:S02]  /*0ed0*/  SHFL.DOWN PT, R6, R5, 0x10, 0x1f ;  /* 0x0a001f0005067f89 */ /* 0x001e2400000e0000 */
[----:B0-----:R-:W-:-:S05]  /*0ee0*/  FMNMX R6, R5, R6, !PT ;  /* 0x0000000605067209 */ /* 0x001fca0007800000 */
[----:B------:R-:W0:Y:S02]  /*0ef0*/  SHFL.DOWN PT, R7, R6, 0x8, 0x1f ;  /* 0x09001f0006077f89 */ /* 0x000e2400000e0000 */
[----:B0-----:R-:W-:-:S05]  /*0f00*/  FMNMX R7, R6, R7, !PT ;  /* 0x0000000706077209 */ /* 0x001fca0007800000 */
[----:B------:R-:W0:Y:S02]  /*0f10*/  SHFL.DOWN PT, R4, R7, 0x4, 0x1f ;  /* 0x08801f0007047f89 */ /* 0x000e2400000e0000 */
[----:B0-----:R-:W-:Y:S02]  /*0f20*/  FMNMX R8, R7, R4, !PT ;  /* 0x0000000407087209 */ /* 0x001fe40007800000 */
[----:B------:R-:W-:-:S03]  /*0f30*/  LEA R4, R2, UR4, 0x2 ;  /* 0x0000000402047c11 */ /* 0x000fc6000f8e10ff */
[----:B------:R-:W0:Y:S02]  /*0f40*/  SHFL.DOWN PT, R9, R8, 0x2, 0x1f ;  /* 0x08401f0008097f89 */ /* 0x000e2400000e0000 */
[----:B0-----:R-:W-:-:S05]  /*0f50*/  FMNMX R9, R8, R9, !PT ;  /* 0x0000000908097209 */ /* 0x001fca0007800000 */
[----:B------:R-:W0:Y:S02]  /*0f60*/  SHFL.DOWN PT, R0, R9, 0x1, 0x1f ;  /* 0x08201f0009007f89 */ /* 0x000e2400000e0000 */
[----:B0-----:R-:W-:-:S05]  /*0f70*/  FMNMX R0, R9, R0, !PT ;  /* 0x0000000009007209 */ /* 0x001fca0007800000 */
[----:B------:R-:W-:Y:S04]  /*0f80*/  STS [R3+UR5], R0 ;  /* 0x0000000003007988 */ /* 0x000fe80008000805 */
[----:B------:R-:W-:Y:S04]  /*0f90*/  LDS R14, [UR4+0x800] ;  /* 0x00080004ff0e7984 */ /* 0x000fe80008000800 */
[----:B------:R-:W0:Y:S04]  /*0fa0*/  LDS R5, [R4] ;  /* 0x0000000004057984 */ /* 0x000e280000000800 */
[----:B------:R-:W1:Y:S04]  /*0fb0*/  LDS R21, [R4+0x100] ;  /* 0x0001000004157984 */ /* 0x000e680000000800 */
[----:B------:R-:W2:Y:S04]  /*0fc0*/  LDS R11, [R4+0x200] ;  /* 0x00020000040b7984 */ /* 0x000ea80000000800 */
[----:B------:R-:W3:Y:S04]  /*0fd0*/  LDS R19, [R4+0x300] ;  /* 0x0003000004137984 */ /* 0x000ee80000000800 */
[----:B------:R-:W4:Y:S04]  /*0fe0*/  LDS R9, [R4+0x400] ;  /* 0x0004000004097984 */ /* 0x000f280000000800 */
[----:B------:R-:W5:Y:S04]  /*0ff0*/  LDS R13, [R4+0x500] ;  /* 0x00050000040d7984 */ /* 0x000f680000000800 */
[----:B------:R-:W5:Y:S04]  /*1000*/  LDS R17, [R4+0x600] ;  /* 0x0006000004117984 */ /* 0x000f680000000800 */
[----:B------:R-:W5:Y:S01]  /*1010*/  LDS R15, [R4+0x700] ;  /* 0x00070000040f7984 */ /* 0x000f620000000800 */
[----:B0-----:R-:W-:-:S04]  /*1020*/  FADD R7, -R14, R5 ;  /* 0x000000050e077221 */ /* 0x001fc80000000100 */
[----:B------:R-:W-:Y:S01]  /*1030*/  FFMA.SAT R5, R7, R10, 0.5 ;  /* 0x3f00000007057423 */ /* 0x000fe2000000200a */
[----:B-1----:R-:W-:-:S03]  /*1040*/  FADD R21, -R14, R21 ;  /* 0x000000150e157221 */ /* 0x002fc60000000100 */
[----:B------:R-:W-:Y:S01]  /*1050*/  FFMA.RM R0, R5, R12, 12582913 ;  /* 0x4b40000105007423 */ /* 0x000fe2000000400c */
[----:B------:R-:W-:Y:S01]  /*1060*/  FFMA.SAT R5, R21, R10, 0.5 ;  /* 0x3f00000015057423 */ /* 0x000fe2000000200a */
[----:B--2---:R-:W-:Y:S02]  /*1070*/  FADD R11, -R14, R11 ;  /* 0x0000000b0e0b7221 */ /* 0x004fe40000000100 */
[----:B------:R-:W-:Y:S01]  /*1080*/  FADD R6, R0, -12583039 ;  /* 0xcb40007f00067421 */ /* 0x000fe20000000000 */
[----:B------:R-:W-:Y:S01]  /*1090*/  FFMA.RM R5, R5, R12, 12582913 ;  /* 0x4b40000105057423 */ /* 0x000fe2000000400c */
[----:B------:R-:W-:Y:S01]  /*10a0*/  FFMA.SAT R25, R11, R10, 0.5 ;  /* 0x3f0000000b197423 */ /* 0x000fe2000000200a */
[----:B---3--:R-:W-:Y:S01]  /*10b0*/  FADD R19, -R14, R19 ;  /* 0x000000130e137221 */ /* 0x008fe20000000100 */
[----:B------:R-:W-:Y:S01]  /*10c0*/  FFMA R6, R7, 1.4426950216293334961, -R6 ;  /* 0x3fb8aa3b07067823 */ /* 0x000fe20000000806 */
[C---:B------:R-:W-:Y:S01]  /*10d0*/  FADD R8, R5.reuse, -12583039 ;  /* 0xcb40007f05087421 */ /* 0x040fe20000000000 */
[----:B------:R-:W-:-:S02]  /*10e0*/  SHF.L.U32 R5, R5, 0x17, RZ ;  /* 0x0000001705057819 */ /* 0x000fc400000006ff */
[----:B------:R-:W-:Y:S01]  /*10f0*/  FFMA R6, R7, 1.925963033500011079e-08, R6 ;  /* 0x32a5706007067823 */ /* 0x000fe20000000006 */
[----:B------:R-:W-:Y:S01]  /*1100*/  FFMA.RM R7, R25, R12, 12582913 ;  /* 0x4b40000119077423 */ /* 0x000fe2000000400c */
[----:B------:R-:W-:Y:S01]  /*1110*/  FFMA R8, R21, 1.4426950216293334961, -R8 ;  /* 0x3fb8aa3b15087823 */ /* 0x000fe20000000808 */
[----:B------:R-:W-:Y:S02]  /*1120*/  FFMA.SAT R25, R19, R10, 0.5 ;  /* 0x3f00000013197423 */ /* 0x000fe4000000200a */
[----:B------:R-:W-:Y:S01]  /*1130*/  FADD R16, R7, -12583039 ;  /* 0xcb40007f07107421 */ /* 0x000fe20000000000 */
[----:B------:R-:W-:Y:S01]  /*1140*/  FFMA R8, R21, 1.925963033500011079e-08, R8 ;  /* 0x32a5706015087823 */ /* 0x000fe20000000008 */
[----:B----4-:R-:W-:Y:S01]  /*1150*/  FADD R21, -R14, R9 ;  /* 0x000000090e157221 */ /* 0x010fe20000000100 */
[----:B------:R-:W-:Y:S01]  /*1160*/  FFMA.RM R9, R25, R12, 12582913 ;  /* 0x4b40000119097423 */ /* 0x000fe2000000400c */
[----:B------:R-:W-:Y:S01]  /*1170*/  FFMA R16, R11, 1.4426950216293334961, -R16 ;  /* 0x3fb8aa3b0b107823 */ /* 0x000fe20000000810 */
[----:B------:R-:W0:Y:S01]  /*1180*/  MUFU.EX2 R6, R6 ;  /* 0x0000000600067308 */ /* 0x000e220000000800 */
[----:B------:R-:W-:Y:S01]  /*1190*/  FFMA.SAT R25, R21, R10, 0.5 ;  /* 0x3f00000015197423 */ /* 0x000fe2000000200a */
[----:B------:R-:W-:Y:S01]  /*11a0*/  FADD R20, R9, -12583039 ;  /* 0xcb40007f09147421 */ /* 0x000fe20000000000 */
[----:B------:R-:W-:Y:S01]  /*11b0*/  FFMA R18, R11, 1.925963033500011079e-08, R16 ;  /* 0x32a570600b127823 */ /* 0x000fe20000000010 */
[----:B------:R-:W-:-:S02]  /*11c0*/  IMAD.SHL.U32 R9, R9, 0x800000, RZ ;  /* 0x0080000009097824 */ /* 0x000fc400078e00ff */
[----:B------:R-:W-:Y:S01]  /*11d0*/  FFMA.RM R11, R25, R12, 12582913 ;  /* 0x4b400001190b7423 */ /* 0x000fe2000000400c */
[C---:B-----5:R-:W-:Y:S01]  /*11e0*/  FADD R25, -R14.reuse, R13 ;  /* 0x0000000d0e197221 */ /* 0x060fe20000000100 */
[----:B------:R-:W-:Y:S01]  /*11f0*/  FFMA R20, R19, 1.4426950216293334961, -R20 ;  /* 0x3fb8aa3b13147823 */ /* 0x000fe20000000814 */
[----:B------:R1:W-:Y:S01]  /*1200*/  MUFU.EX2 R13, R18 ;  /* 0x00000012000d7308 */ /* 0x0003e20000000800 */
[----:B------:R-:W-:Y:S01]  /*1210*/  FADD R24, R11, -12583039 ;  /* 0xcb40007f0b187421 */ /* 0x000fe20000000000 */
[----:B------:R-:W-:Y:S01]  /*1220*/  FFMA.SAT R27, R25, R10, 0.5 ;  /* 0x3f000000191b7423 */ /* 0x000fe2000000200a */
[----:B------:R-:W-:Y:S01]  /*1230*/  FFMA R16, R19, 1.925963033500011079e-08, R20 ;  /* 0x32a5706013107823 */ /* 0x000fe20000000014 */
[C---:B------:R-:W-:Y:S01]  /*1240*/  FADD R19, -R14.reuse, R17 ;  /* 0x000000110e137221 */ /* 0x040fe20000000100 */
[----:B------:R-:W-:Y:S01]  /*1250*/  FFMA R24, R21, 1.4426950216293334961, -R24 ;  /* 0x3fb8aa3b15187823 */ /* 0x000fe20000000818 */
[----:B------:R-:W-:Y:S01]  /*1260*/  FFMA.RM R17, R27, R12, 12582913 ;  /* 0x4b4000011b117423 */ /* 0x000fe2000000400c */
[----:B------:R-:W-:Y:S01]  /*1270*/  SHF.L.U32 R11, R11, 0x17, RZ ;  /* 0x000000170b0b7819 */ /* 0x000fe200000006ff */
[----:B------:R-:W-:Y:S01]  /*1280*/  FFMA.SAT R27, R19, R10, 0.5 ;  /* 0x3f000000131b7423 */ /* 0x000fe2000000200a */
[----:B------:R-:W-:Y:S01]  /*1290*/  FFMA R24, R21, 1.925963033500011079e-08, R24 ;  /* 0x32a5706015187823 */ /* 0x000fe20000000018 */
[----:B------:R-:W-:Y:S01]  /*12a0*/  FADD R21, -R14, R15 ;  /* 0x0000000f0e157221 */ /* 0x000fe20000000100 */
[----:B------:R-:W-:Y:S01]  /*12b0*/  FADD R20, R17, -12583039 ;  /* 0xcb40007f11147421 */ /* 0x000fe20000000000 */
[----:B------:R-:W-:Y:S01]  /*12c0*/  FFMA.RM R15, R27, R12, 12582913 ;  /* 0x4b4000011b0f7423 */ /* 0x000fe2000000400c */
[----:B------:R-:W2:Y:S01]  /*12d0*/  MUFU.EX2 R8, R8 ;  /* 0x0000000800087308 */ /* 0x000ea20000000800 */
[----:B------:R-:W-:Y:S01]  /*12e0*/  FFMA.SAT R27, R21, R10, 0.5 ;  /* 0x3f000000151b7423 */ /* 0x000fe2000000200a */
[----:B------:R-:W-:Y:S01]  /*12f0*/  FFMA R20, R25, 1.4426950216293334961, -R20 ;  /* 0x3fb8aa3b19147823 */ /* 0x000fe20000000814 */
[----:B-1----:R-:W-:Y:S01]  /*1300*/  FADD R18, R15, -12583039 ;  /* 0xcb40007f0f127421 */ /* 0x002fe20000000000 */
[----:B------:R-:W-:Y:S01]  /*1310*/  SHF.L.U32 R17, R17, 0x17, RZ ;  /* 0x0000001711117819 */ /* 0x000fe200000006ff */
[----:B------:R-:W-:Y:S01]  /*1320*/  FFMA.RM R12, R27, R12, 12582913 ;  /* 0x4b4000011b0c7423 */ /* 0x000fe2000000400c */
[----:B------:R-:W-:Y:S01]  /*1330*/  FFMA R10, R25, 1.925963033500011079e-08, R20 ;  /* 0x32a57060190a7823 */ /* 0x000fe20000000014 */
[----:B------:R-:W-:Y:S01]  /*1340*/  FFMA R18, R19, 1.4426950216293334961, -R18 ;  /* 0x3fb8aa3b13127823 */ /* 0x000fe20000000812 */
[----:B------:R-:W1:Y:S01]  /*1350*/  MUFU.EX2 R16, R16 ;  /* 0x0000001000107308 */ /* 0x000e620000000800 */
[----:B------:R-:W-:Y:S01]  /*1360*/  FADD R20, R12, -12583039 ;  /* 0xcb40007f0c147421 */ /* 0x000fe20000000000 */
[----:B------:R-:W-:-:S02]  /*1370*/  IMAD.SHL.U32 R15, R15, 0x800000, RZ ;  /* 0x008000000f0f7824 */ /* 0x000fc400078e00ff */
[----:B------:R-:W-:Y:S01]  /*1380*/  FFMA R18, R19, 1.925963033500011079e-08, R18 ;  /* 0x32a5706013127823 */ /* 0x000fe20000000012 */
[----:B------:R-:W-:Y:S02]  /*1390*/  IMAD.SHL.U32 R19, R0, 0x800000, RZ ;  /* 0x0080000000137824 */ /* 0x000fe400078e00ff */
[C---:B------:R-:W-:Y:S01]  /*13a0*/  FFMA R20, R21.reuse, 1.4426950216293334961, -R20 ;  /* 0x3fb8aa3b15147823 */ /* 0x040fe20000000814 */
[----:B------:R-:W3:Y:S03]  /*13b0*/  MUFU.EX2 R14, R24 ;  /* 0x00000018000e7308 */ /* 0x000ee60000000800 */
[----:B------:R-:W-:Y:S01]  /*13c0*/  FFMA R0, R21, 1.925963033500011079e-08, R20 ;  /* 0x32a5706015007823 */ /* 0x000fe20000000014 */
[----:B------:R-:W-:Y:S01]  /*13d0*/  SHF.L.U32 R20, R7, 0x17, RZ ;  /* 0x0000001707147819 */ /* 0x000fe200000006ff */
[----:B0-----:R-:W-:Y:S01]  /*13e0*/  FMUL R19, R19, R6 ;  /* 0x0000000613137220 */ /* 0x001fe20000400000 */
[----:B------:R-:W-:Y:S01]  /*13f0*/  SHF.L.U32 R7, R12, 0x17, RZ ;  /* 0x000000170c077819 */ /* 0x000fe200000006ff */
[----:B--2---:R-:W-:-:S02]  /*1400*/  FMUL R5, R5, R8 ;  /* 0x0000000805057220 */ /* 0x004fc40000400000 */
[----:B------:R-:W-:Y:S01]  /*1410*/  FMUL R13, R20, R13 ;  /* 0x0000000d140d7220 */ /* 0x000fe20000400000 */
[----:B------:R-:W0:Y:S01]  /*1420*/  MUFU.EX2 R10, R10 ;  /* 0x0000000a000a7308 */ /* 0x000e220000000800 */
[----:B-1----:R-:W-:Y:S01]  /*1430*/  FMUL R9, R9, R16 ;  /* 0x0000001009097220 */ /* 0x002fe20000400000 */
[----:B------:R-:W-:Y:S04]  /*1440*/  STS [R4], R19 ;  /* 0x0000001304007388 */ /* 0x000fe80000000800 */
[----:B------:R-:W-:Y:S02]  /*1450*/  STS [R4+0x100], R5 ;  /* 0x0001000504007388 */ /* 0x000fe40000000800 */
[----:B------:R-:W1:Y:S01]  /*1460*/  MUFU.EX2 R18, R18 ;  /* 0x0000001200127308 */ /* 0x000e620000000800 */
[----:B---3--:R-:W-:Y:S01]  /*1470*/  FMUL R11, R11, R14 ;  /* 0x0000000e0b0b7220 */ /* 0x008fe20000400000 */
[----:B------:R-:W-:Y:S04]  /*1480*/  STS [R4+0x200], R13 ;  /* 0x0002000d04007388 */ /* 0x000fe80000000800 */
[----:B------:R-:W-:Y:S02]  /*1490*/  STS [R4+0x300], R9 ;  /* 0x0003000904007388 */ /* 0x000fe40000000800 */
[----:B------:R-:W2:Y:S01]  /*14a0*/  MUFU.EX2 R0, R0 ;  /* 0x0000000000007308 */ /* 0x000ea20000000800 */
[----:B0-----:R-:W-:Y:S01]  /*14b0*/  FMUL R17, R17, R10 ;  /* 0x0000000a11117220 */ /* 0x001fe20000400000 */
[----:B------:R-:W-:Y:S04]  /*14c0*/  STS [R4+0x400], R11 ;  /* 0x0004000b04007388 */ /* 0x000fe80000000800 */
[----:B------:R-:W-:Y:S01]  /*14d0*/  STS [R4+0x500], R17 ;  /* 0x0005001104007388 */ /* 0x000fe20000000800 */
[----:B-1----:R-:W-:-:S05]  /*14e0*/  FMUL R15, R15, R18 ;  /* 0x000000120f0f7220 */ /* 0x002fca0000400000 */
[----:B------:R-:W-:Y:S01]  /*14f0*/  STS [R4+0x600], R15 ;  /* 0x0006000f04007388 */ /* 0x000fe20000000800 */
[----:B--2---:R-:W-:-:S05]  /*1500*/  FMUL R7, R7, R0 ;  /* 0x0000000007077220 */ /* 0x004fca0000400000 */
[----:B------:R-:W-:Y:S01]  /*1510*/  STS [R4+0x700], R7 ;  /* 0x0007000704007388 */ /* 0x000fe20000000800 */
[----:B------:R-:W-:Y:S06]  /*1520*/  BAR.SYNC.DEFER_BLOCKING 0x0 ;  /* 0x0000000000007b1d */ /* 0x000fec0000010000 */
[----:B------:R-:W-:Y:S04]  /*1530*/  LDS R0, [R3+UR6] ;  /* 0x0000000603007984 */ /* 0x000fe80008000800 */
        /* <DEDUP_REMOVED lines=8> */
[----:B0-----:R-:W-:-:S04]  /*15c0*/  FADD R0, R0, R5 ;  /* 0x0000000500007221 */ /* 0x001fc80000000000 */
[----:B-1----:R-:W-:-:S04]  /*15d0*/  FADD R0, R0, R13 ;  /* 0x0000000d00007221 */ /* 0x002fc80000000000 */
[----:B--2---:R-:W-:-:S04]  /*15e0*/  FADD R0, R0, R19 ;  /* 0x0000001300007221 */ /* 0x004fc80000000000 */
[----:B---3--:R-:W-:-:S04]  /*15f0*/  FADD R0, R0, R21 ;  /* 0x0000001500007221 */ /* 0x008fc80000000000 */
[----:B----4-:R-:W-:-:S04]  /*1600*/  FADD R0, R0, R9 ;  /* 0x0000000900007221 */ /* 0x010fc80000000000 */
[----:B-----5:R-:W-:-:S04]  /*1610*/  FADD R0, R0, R11 ;  /* 0x0000000b00007221 */ /* 0x020fc80000000000 */
[----:B------:R-:W-:-:S04]  /*1620*/  FADD R0, R0, R17 ;  /* 0x0000001100007221 */ /* 0x000fc80000000000 */
[----:B------:R-:W-:-:S05]  /*1630*/  FADD R0, R0, R15 ;  /* 0x0000000f00007221 */ /* 0x000fca0000000000 */
[----:B------:R-:W-:Y:S01]  /*1640*/  STS [R3+UR6], R0 ;  /* 0x0000000003007988 */ /* 0x000fe20008000806 */
[----:B------:R-:W-:Y:S06]  /*1650*/  BAR.SYNC.DEFER_BLOCKING 0x0 ;  /* 0x0000000000007b1d */ /* 0x000fec0000010000 */
[----:B------:R-:W-:Y:S04]  /*1660*/  LDS R5, [R3+UR6] ;  /* 0x0000000603057984 */ /* 0x000fe80008000800 */
[----:B------:R-:W0:Y:S02]  /*1670*/  LDS R6, [R3+UR6+0x80] ;  /* 0x0000800603067984 */ /* 0x000e240008000800 */
[----:B0-----:R-:W-:-:S05]  /*1680*/  FADD R6, R5, R6 ;  /* 0x0000000605067221 */ /* 0x001fca0000000000 */
[----:B------:R-:W-:Y:S01]  /*1690*/  STS [R3+UR6], R6 ;  /* 0x0000000603007988 */ /* 0x000fe20008000806 */
[----:B------:R-:W-:Y:S06]  /*16a0*/  BAR.SYNC.DEFER_BLOCKING 0x0 ;  /* 0x0000000000007b1d */ /* 0x000fec0000010000 */
[----:B------:R-:W0:Y:S04]  /*16b0*/  LDS R5, [R3+UR6] ;  /* 0x0000000603057984 */ /* 0x000e280008000800 */
[----:B0-----:R-:W0:Y:S02]  /*16c0*/  SHFL.DOWN PT, R8, R5, 0x10, 0x1f ;  /* 0x0a001f0005087f89 */ /* 0x001e2400000e0000 */
[----:B0-----:R-:W-:-:S05]  /*16d0*/  FADD R8, R5, R8 ;  /* 0x0000000805087221 */ /* 0x001fca0000000000 */
[----:B------:R-:W0:Y:S02]  /*16e0*/  SHFL.DOWN PT, R7, R8, 0x8, 0x1f ;  /* 0x09001f0008077f89 */ /* 0x000e2400000e0000 */
[----:B0-----:R-:W-:-:S05]  /*16f0*/  FADD R7, R8, R7 ;  /* 0x0000000708077221 */ /* 0x001fca0000000000 */
[----:B------:R-:W0:Y:S02]  /*1700*/  SHFL.DOWN PT, R0, R7, 0x4, 0x1f ;  /* 0x08801f0007007f89 */ /* 0x000e2400000e0000 */
[----:B0-----:R-:W-:-:S05]  /*1710*/  FADD R9, R7, R0 ;  /* 0x0000000007097221 */ /* 0x001fca0000000000 */
[----:B------:R-:W0:Y:S02]  /*1720*/  SHFL.DOWN PT, R0, R9, 0x2, 0x1f ;  /* 0x08401f0009007f89 */ /* 0x000e2400000e0000 */
[----:B0-----:R-:W-:-:S05]  /*1730*/  FADD R10, R9, R0 ;  /* 0x00000000090a7221 */ /* 0x001fca0000000000 */
[----:B------:R-:W0:Y:S02]  /*1740*/  SHFL.DOWN PT, R11, R10, 0x1, 0x1f ;  /* 0x08201f000a0b7f89 */ /* 0x000e2400000e0000 */
[----:B0-----:R-:W-:-:S05]  /*1750*/  FADD R6, R10, R11 ;  /* 0x0000000b0a067221 */ /* 0x001fca0000000000 */
[----:B------:R-:W-:Y:S04]  /*1760*/  STS [R3+UR6], R6 ;  /* 0x0000000603007988 */ /* 0x000fe80008000806 */
[----:B------:R-:W0:Y:S04]  /*1770*/  LDS R3, [UR4+0x900] ;  /* 0x00090004ff037984 */ /* 0x000e280008000800 */
[----:B------:R-:W1:Y:S01]  /*1780*/  LDS R0, [R4] ;  /* 0x0000000004007984 */ /* 0x000e620000000800 */
[----:B0-----:R-:W0:Y:S08]  /*1790*/  MUFU.RCP R8, R3 ;  /* 0x0000000300087308 */ /* 0x001e300000001000 */
[----:B-1----:R-:W1:Y:S01]  /*17a0*/  FCHK P0, R0, R3 ;  /* 0x0000000300007302 */ /* 0x002e620000000000 */
[----:B0-----:R-:W-:-:S04]  /*17b0*/  FFMA R5, -R3, R8, 1 ;  /* 0x3f80000003057423 */ /* 0x001fc80000000108 */
[----:B------:R-:W-:-:S04]  /*17c0*/  FFMA R5, R8, R5, R8 ;  /* 0x0000000508057223 */ /* 0x000fc80000000008 */
[----:B------:R-:W-:-:S04]  /*17d0*/  FFMA R8, R0, R5, RZ ;  /* 0x0000000500087223 */ /* 0x000fc800000000ff */
[----:B------:R-:W-:-:S04]  /*17e0*/  FFMA R7, -R3, R8, R0 ;  /* 0x0000000803077223 */ /* 0x000fc80000000100 */
[----:B------:R-:W-:Y:S01]  /*17f0*/  FFMA R5, R5, R7, R8 ;  /* 0x0000000705057223 */ /* 0x000fe20000000008 */
[----:B-1----:R-:W-:Y:S06]  /*1800*/  @!P0 BRA `(.L_x_12) ;  /* 0x0000000000088947 */ /* 0x002fec0003800000 */
[----:B------:R-:W-:-:S07]  /*1810*/  MOV R6, 0x1830 ;  /* 0x0000183000067802 */ /* 0x000fce0000000f00 */
[----:B------:R-:W-:Y:S05]  /*1820*/  CALL.REL.NOINC `($__internal_1_$__cuda_sm3x_div_rn_noftz_f32_slowpath) ;  /* 0x0000000800107944 */ /* 0x000fea0003c00000 */
.L_x_12:
[----:B------:R-:W-:Y:S05]  /*1830*/  BSYNC.RECONVERGENT B0 ;  /* 0x0000000000007941 */ /* 0x000fea0003800200 */
.L_x_11:
[----:B------:R-:W0:Y:S01]  /*1840*/  LDS R6, [R4+0x100] ;  /* 0x0001000004067984 */ /* 0x000e220000000800 */
[----:B------:R-:W1:Y:S01]  /*1850*/  MUFU.RCP R0, R3 ;  /* 0x0000000300007308 */ /* 0x000e620000001000 */
[----:B------:R-:W-:Y:S01]  /*1860*/  IMAD.WIDE.U32 R22, R2, 0x4, R22 ;  /* 0x0000000402167825 */ /* 0x000fe200078e0016 */
[----:B------:R-:W-:Y:S04]  /*1870*/  BSSY.RECONVERGENT B0, `(.L_x_13) ;  /* 0x000000d000007945 */ /* 0x000fe80003800200 */
[----:B------:R2:W-:Y:S01]  /*1880*/  STG.E desc[UR10][R22.64], R5 ;  /* 0x0000000516007986 */ /* 0x0005e2000c10190a */
[----:B-1----:R-:W-:-:S04]  /*1890*/  FFMA R7, -R3, R0, 1 ;  /* 0x3f80000003077423 */ /* 0x002fc80000000100 */
[----:B------:R-:W-:Y:S01]  /*18a0*/  FFMA R0, R0, R7, R0 ;  /* 0x0000000700007223 */ /* 0x000fe20000000000 */
[----:B0-----:R-:W0:Y:S03]  /*18b0*/  FCHK P0, R6, R3 ;  /* 0x0000000306007302 */ /* 0x001e260000000000 */
[----:B------:R-:W-:-:S04]  /*18c0*/  FFMA R7, R0, R6, RZ ;  /* 0x0000000600077223 */ /* 0x000fc800000000ff */
[----:B------:R-:W-:-:S04]  /*18d0*/  FFMA R2, -R3, R7, R6 ;  /* 0x0000000703027223 */ /* 0x000fc80000000106 */
[----:B------:R-:W-:Y:S01]  /*18e0*/  FFMA R7, R0, R2, R7 ;  /* 0x0000000200077223 */ /* 0x000fe20000000007 */
[----:B0-2---:R-:W-:Y:S06]  /*18f0*/  @!P0 BRA `(.L_x_14) ;  /* 0x0000000000108947 */ /* 0x005fec0003800000 */
[----:B------:R-:W-:Y:S02]  /*1900*/  MOV R0, R6 ;  /* 0x0000000600007202 */ /* 0x000fe40000000f00 */
[----:B------:R-:W-:-:S07]  /*1910*/  MOV R6, 0x1930 ;  /* 0x0000193000067802 */ /* 0x000fce0000000f00 */
[----:B------:R-:W-:Y:S05]  /*1920*/  CALL.REL.NOINC `($__internal_1_$__cuda_sm3x_div_rn_noftz_f32_slowpath) ;  /* 0x0000000400d07944 */ /* 0x000fea0003c00000 */
[----:B------:R-:W-:-:S07]  /*1930*/  IMAD.MOV.U32 R7, RZ, RZ, R5 ;  /* 0x000000ffff077224 */ /* 0x000fce00078e0005 */
.L_x_14:
[----:B------:R-:W-:Y:S05]  /*1940*/  BSYNC.RECONVERGENT B0 ;  /* 0x0000000000007941 */ /* 0x000fea0003800200 */
.L_x_13:
[----:B------:R-:W0:Y:S01]  /*1950*/  LDS R2, [R4+0x200] ;  /* 0x0002000004027984 */ /* 0x000e220000000800 */
[----:B------:R-:W1:Y:S01]  /*1960*/  MUFU.RCP R0, R3 ;  /* 0x0000000300007308 */ /* 0x000e620000001000 */
[----:B------:R-:W-:Y:S02]  /*1970*/  BSSY.RECONVERGENT B0, `(.L_x_15) ;  /* 0x000000c000007945 */ /* 0x000fe40003800200 */
        /* <DEDUP_REMOVED lines=11> */
.L_x_16:
[----:B------:R-:W-:Y:S05]  /*1a30*/  BSYNC.RECONVERGENT B0 ;  /* 0x0000000000007941 */ /* 0x000fea0003800200 */
.L_x_15:
        /* <DEDUP_REMOVED lines=15> */
.L_x_18:
[----:B------:R-:W-:Y:S05]  /*1b30*/  BSYNC.RECONVERGENT B0 ;  /* 0x0000000000007941 */ /* 0x000fea0003800200 */
.L_x_17:
        /* <DEDUP_REMOVED lines=14> */
.L_x_20:
[----:B------:R-:W-:Y:S05]  /*1c20*/  BSYNC.RECONVERGENT B0 ;  /* 0x0000000000007941 */ /* 0x000fea0003800200 */
.L_x_19:
        /* <DEDUP_REMOVED lines=15> */
.L_x_22:
[----:B------:R-:W-:Y:S05]  /*1d20*/  BSYNC.RECONVERGENT B0 ;  /* 0x0000000000007941 */ /* 0x000fea0003800200 */
.L_x_21:
        /* <DEDUP_REMOVED lines=14> */
.L_x_24:
[----:B------:R-:W-:Y:S05]  /*1e10*/  BSYNC.RECONVERGENT B0 ;  /* 0x0000000000007941 */ /* 0x000fea0003800200 */
.L_x_23:
        /* <DEDUP_REMOVED lines=15> */
.L_x_26:
[----:B------:R-:W-:Y:S05]  /*1f10*/  BSYNC.RECONVERGENT B0 ;  /* 0x0000000000007941 */ /* 0x000fea0003800200 */
.L_x_25:
[----:B------:R-:W-:Y:S01]  /*1f20*/  STG.E desc[UR10][R22.64+0x700], R7 ;  /* 0x0007000716007986 */ /* 0x000fe2000c10190a */
[----:B------:R-:W-:Y:S05]  /*1f30*/  EXIT ;  /* 0x000000000000794d */ /* 0x000fea0003800000 */
        .weak           $__internal_0_$__cuda_sm20_div_u16
        .type           $__internal_0_$__cuda_sm20_div_u16,@function
        .size           $__internal_0_$__cuda_sm20_div_u16,($__internal_1_$__cuda_sm3x_div_rn_noftz_f32_slowpath - $__internal_0_$__cuda_sm20_div_u16)
$__internal_0_$__cuda_sm20_div_u16:
[----:B------:R-:W0:Y:S01]  /*1f40*/  I2F.U16 R6, R5 ;  /* 0x0000000500067306 */ /* 0x000e220000101000 */
[----:B------:R-:W-:Y:S01]  /*1f50*/  HFMA2 R7, -RZ, RZ, 15, 0 ;  /* 0x4b800000ff077431 */ /* 0x000fe200000001ff */
[C---:B0-----:R-:W-:Y:S02]  /*1f60*/  FSETP.GEU.AND P1, PT, |R6|.reuse, 1.175494350822287508e-38, PT ;  /* 0x008000000600780b */ /* 0x041fe40003f2e200 */
[----:B------:R-:W-:Y:S02]  /*1f70*/  FSETP.GT.AND P0, PT, |R6|, 8.50705917302346158658e+37, PT ;  /* 0x7e8000000600780b */ /* 0x000fe40003f04200 */
[----:B------:R-:W-:-:S04]  /*1f80*/  FSEL R7, R7, 1, !P1 ;  /* 0x3f80000007077808 */ /* 0x000fc80004800000 */
[----:B------:R-:W-:Y:S02]  /*1f90*/  FSEL R7, R7, 0.25, !P0 ;  /* 0x3e80000007077808 */ /* 0x000fe40004000000 */
[----:B------:R-:W-:-:S03]  /*1fa0*/  ISETP.NE.U32.AND P0, PT, R5, RZ, PT ;  /* 0x000000ff0500720c */ /* 0x000fc60003f05070 */
[----:B------:R-:W-:Y:S01]  /*1fb0*/  FMUL R8, R6, R7 ;  /* 0x0000000706087220 */ /* 0x000fe20000400000 */
[----:B------:R-:W-:-:S05]  /*1fc0*/  I2FP.F32.U32.RZ R6, 0x1ff ;  /* 0x000001ff00067845 */ /* 0x000fca000020d000 */
[----:B------:R-:W0:Y:S02]  /*1fd0*/  MUFU.RCP R8, R8 ;  /* 0x0000000800087308 */ /* 0x000e240000001000 */
[----:B0-----:R-:W-:-:S05]  /*1fe0*/  FMUL R7, R7, R8 ;  /* 0x0000000807077220 */ /* 0x001fca0000400000 */
[----:B------:R-:W-:-:S05]  /*1ff0*/  IADD3 R7, PT, PT, R7, 0x2, RZ ;  /* 0x0000000207077810 */ /* 0x000fca0007ffe0ff */
[----:B------:R-:W-:Y:S01]  /*2000*/  FMUL.RZ R9, R6, R7 ;  /* 0x0000000706097220 */ /* 0x000fe2000040c000 */
[----:B------:R-:W-:Y:S01]  /*2010*/  HFMA2 R7, -RZ, RZ, 0, 0 ;  /* 0x00000000ff077431 */ /* 0x000fe200000001ff */
[----:B------:R-:W-:-:S04]  /*2020*/  MOV R6, R10 ;  /* 0x0000000a00067202 */ /* 0x000fc80000000f00 */
[----:B------:R-:W0:Y:S02]  /*2030*/  F2I.U32.TRUNC.NTZ R9, R9 ;  /* 0x0000000900097305 */ /* 0x000e24000020f000 */
[----:B0-----:R-:W-:Y:S01]  /*2040*/  LOP3.LUT R5, R9, 0xffff, RZ, 0xc0, !PT ;  /* 0x0000ffff09057812 */ /* 0x001fe200078ec0ff */
[----:B------:R-:W-:Y:S01]  /*2050*/  @!P0 IMAD.MOV.U32 R5, RZ, RZ, -0x1 ;  /* 0xffffffffff058424 */ /* 0x000fe200078e00ff */
[----:B------:R-:W-:Y:S06]  /*2060*/  RET.REL.NODEC R6 `(_Z11softmax_gpuILi512ELi64EEvPfii) ;  /* 0xffffffdc06e47950 */ /* 0x000fec0003c3ffff */
        .weak           $__internal_1_$__cuda_sm3x_div_rn_noftz_f32_slowpath
        .type           $__internal_1_$__cuda_sm3x_div_rn_noftz_f32_slowpath,@function
        .size           $__internal_1_$__cuda_sm3x_div_rn_noftz_f32_slowpath,(.L_x_40 - $__internal_1_$__cuda_sm3x_div_rn_noftz_f32_slowpath)
$__internal_1_$__cuda_sm3x_div_rn_noftz_f32_slowpath:
[----:B------:R-:W-:Y:S01]  /*2070*/  SHF.R.U32.HI R7, RZ, 0x17, R3 ;  /* 0x00000017ff077819 */ /* 0x000fe20000011603 */
[----:B------:R-:W-:Y:S01]  /*2080*/  BSSY.RECONVERGENT B1, `(.L_x_27) ;  /* 0x0000063000017945 */ /* 0x000fe20003800200 */
[----:B------:R-:W-:Y:S02]  /*2090*/  SHF.R.U32.HI R5, RZ, 0x17, R0 ;  /* 0x00000017ff057819 */ /* 0x000fe40000011600 */
[----:B------:R-:W-:Y:S02]  /*20a0*/  LOP3.LUT R7, R7, 0xff, RZ, 0xc0, !PT ;  /* 0x000000ff07077812 */ /* 0x000fe400078ec0ff */
[----:B------:R-:W-:Y:S02]  /*20b0*/  LOP3.LUT R12, R5, 0xff, RZ, 0xc0, !PT ;  /* 0x000000ff050c7812 */ /* 0x000fe400078ec0ff */
[----:B------:R-:W-:Y:S01]  /*20c0*/  MOV R9, R3 ;  /* 0x0000000300097202 */ /* 0x000fe20000000f00 */
[----:B------:R-:W-:Y:S01]  /*20d0*/  VIADD R10, R7, 0xffffffff ;  /* 0xffffffff070a7836 */ /* 0x000fe20000000000 */
[----:B------:R-:W-:-:S04]  /*20e0*/  IADD3 R8, PT, PT, R12, -0x1, RZ ;  /* 0xffffffff0c087810 */ /* 0x000fc80007ffe0ff */
[----:B------:R-:W-:-:S04]  /*20f0*/  ISETP.GT.U32.AND P0, PT, R10, 0xfd, PT ;  /* 0x000000fd0a00780c */ /* 0x000fc80003f04070 */
[----:B------:R-:W-:-:S13]  /*2100*/  ISETP.GT.U32.OR P0, PT, R8, 0xfd, P0 ;  /* 0x000000fd0800780c */ /* 0x000fda0000704470 */
[----:B------:R-:W-:Y:S01]  /*2110*/  @!P0 IMAD.MOV.U32 R5, RZ, RZ, RZ ;  /* 0x000000ffff058224 */ /* 0x000fe200078e00ff */
[----:B------:R-:W-:Y:S06]  /*2120*/  @!P0 BRA `(.L_x_28) ;  /* 0x00000000005c8947 */ /* 0x000fec0003800000 */
[----:B------:R-:W-:Y:S02]  /*2130*/  FSETP.GTU.FTZ.AND P0, PT, |R0|, +INF , PT ;  /* 0x7f8000000000780b */ /* 0x000fe40003f1c200 */
[----:B------:R-:W-:-:S04]  /*2140*/  FSETP.GTU.FTZ.AND P1, PT, |R3|, +INF , PT ;  /* 0x7f8000000300780b */ /* 0x000fc80003f3c200 */
[----:B------:R-:W-:-:S13]  /*2150*/  PLOP3.LUT P0, PT, P0, P1, PT, 0xf8, 0x8f ;  /* 0x00000000008f781c */ /* 0x000fda0000703f70 */
[----:B------:R-:W-:Y:S05]  /*2160*/  @P0 BRA `(.L_x_29) ;  /* 0x00000004004c0947 */ /* 0x000fea0003800000 */
[----:B------:R-:W-:-:S13]  /*2170*/  LOP3.LUT P0, RZ, R9, 0x7fffffff, R0, 0xc8, !PT ;  /* 0x7fffffff09ff7812 */ /* 0x000fda000780c800 */
[----:B------:R-:W-:Y:S05]  /*2180*/  @!P0 BRA `(.L_x_30) ;  /* 0x00000004003c8947 */ /* 0x000fea0003800000 */
[C---:B------:R-:W-:Y:S02]  /*2190*/  FSETP.NEU.FTZ.AND P2, PT, |R0|.reuse, +INF , PT ;  /* 0x7f8000000000780b */ /* 0x040fe40003f5d200 */
[----:B------:R-:W-:Y:S02]  /*21a0*/  FSETP.NEU.FTZ.AND P1, PT, |R3|, +INF , PT ;  /* 0x7f8000000300780b */ /* 0x000fe40003f3d200 */
[----:B------:R-:W-:-:S11]  /*21b0*/  FSETP.NEU.FTZ.AND P0, PT, |R0|, +INF , PT ;  /* 0x7f8000000000780b */ /* 0x000fd60003f1d200 */
[----:B------:R-:W-:Y:S05]  /*21c0*/  @!P1 BRA !P2, `(.L_x_30) ;  /* 0x00000004002c9947 */ /* 0x000fea0005000000 */
[----:B------:R-:W-:-:S04]  /*21d0*/  LOP3.LUT P2, RZ, R0, 0x7fffffff, RZ, 0xc0, !PT ;  /* 0x7fffffff00ff7812 */ /* 0x000fc8000784c0ff */
[----:B------:R-:W-:-:S13]  /*21e0*/  PLOP3.LUT P1, PT, P1, P2, PT, 0x2f, 0xf2 ;  /* 0x0000000000f2781c */ /* 0x000fda0000f24577 */
[----:B------:R-:W-:Y:S05]  /*21f0*/  @P1 BRA `(.L_x_31) ;  /* 0x0000000400181947 */ /* 0x000fea0003800000 */
[----:B------:R-:W-:-:S04]  /*2200*/  LOP3.LUT P1, RZ, R9, 0x7fffffff, RZ, 0xc0, !PT ;  /* 0x7fffffff09ff7812 */ /* 0x000fc8000782c0ff */
[----:B------:R-:W-:-:S13]  /*2210*/  PLOP3.LUT P0, PT, P0, P1, PT, 0x2f, 0xf2 ;  /* 0x0000000000f2781c */ /* 0x000fda0000702577 */
[----:B------:R-:W-:Y:S05]  /*2220*/  @P0 BRA `(.L_x_32) ;  /* 0x0000000400000947 */ /* 0x000fea0003800000 */
[----:B------:R-:W-:Y:S02]  /*2230*/  ISETP.GE.AND P0, PT, R8, RZ, PT ;  /* 0x000000ff0800720c */ /* 0x000fe40003f06270 */
[----:B------:R-:W-:-:S11]  /*2240*/  ISETP.GE.AND P1, PT, R10, RZ, PT ;  /* 0x000000ff0a00720c */ /* 0x000fd60003f26270 */
[----:B------:R-:W-:Y:S01]  /*2250*/  @P0 MOV R5, RZ ;  /* 0x000000ff00050202 */ /* 0x000fe20000000f00 */
[----:B------:R-:W-:Y:S01]  /*2260*/  @!P0 FFMA R0, R0, 1.84467440737095516160e+19, RZ ;  /* 0x5f80000000008823 */ /* 0x000fe200000000ff */
[----:B------:R-:W-:Y:S01]  /*2270*/  @!P0 MOV R5, 0xffffffc0 ;  /* 0xffffffc000058802 */ /* 0x000fe20000000f00 */
[----:B------:R-:W-:-:S04]  /*2280*/  @!P1 FFMA R9, R3, 1.84467440737095516160e+19, RZ ;  /* 0x5f80000003099823 */ /* 0x000fc800000000ff */
[----:B------:R-:W-:-:S07]  /*2290*/  @!P1 VIADD R5, R5, 0x40 ;  /* 0x0000004005059836 */ /* 0x000fce0000000000 */
.L_x_28:
[----:B------:R-:W-:Y:S01]  /*22a0*/  LEA R8, R7, 0xc0800000, 0x17 ;  /* 0xc080000007087811 */ /* 0x000fe200078eb8ff */
[----:B------:R-:W-:Y:S03]  /*22b0*/  BSSY.RECONVERGENT B2, `(.L_x_33) ;  /* 0x0000036000027945 */ /* 0x000fe60003800200 */
[----:B------:R-:W-:Y:S02]  /*22c0*/  IADD3 R9, PT, PT, -R8, R9, RZ ;  /* 0x0000000908097210 */ /* 0x000fe40007ffe1ff */
[----:B------:R-:W-:Y:S02]  /*22d0*/  IADD3 R8, PT, PT, R12, -0x7f, RZ ;  /* 0xffffff810c087810 */ /* 0x000fe40007ffe0ff */
[----:B------:R-:W0:Y:S01]  /*22e0*/  MUFU.RCP R10, R9 ;  /* 0x00000009000a7308 */ /* 0x000e220000001000 */
[----:B------:R-:W-:Y:S02]  /*22f0*/  FADD.FTZ R11, -R9, -RZ ;  /* 0x800000ff090b7221 */ /* 0x000fe40000010100 */
[C---:B------:R-:W-:Y:S01]  /*2300*/  IMAD R0, R8.reuse, -0x800000, R0 ;  /* 0xff80000008007824 */ /* 0x040fe200078e0200 */
[----:B------:R-:W-:-:S05]  /*2310*/  IADD3 R8, PT, PT, R8, 0x7f, -R7 ;  /* 0x0000007f08087810 */ /* 0x000fca0007ffe807 */
[----:B------:R-:W-:Y:S02]  /*2320*/  IMAD.IADD R8, R8, 0x1, R5 ;  /* 0x0000000108087824 */ /* 0x000fe400078e0205 */
[----:B0-----:R-:W-:-:S04]  /*2330*/  FFMA R13, R10, R11, 1 ;  /* 0x3f8000000a0d7423 */ /* 0x001fc8000000000b */
[----:B------:R-:W-:-:S04]  /*2340*/  FFMA R15, R10, R13, R10 ;  /* 0x0000000d0a0f7223 */ /* 0x000fc8000000000a */
[----:B------:R-:W-:-:S04]  /*2350*/  FFMA R10, R0, R15, RZ ;  /* 0x0000000f000a7223 */ /* 0x000fc800000000ff */
[----:B------:R-:W-:-:S04]  /*2360*/  FFMA R13, R11, R10, R0 ;  /* 0x0000000a0b0d7223 */ /* 0x000fc80000000000 */
[----:B------:R-:W-:-:S04]  /*2370*/  FFMA R10, R15, R13, R10 ;  /* 0x0000000d0f0a7223 */ /* 0x000fc8000000000a */
[----:B------:R-:W-:-:S04]  /*2380*/  FFMA R11, R11, R10, R0 ;  /* 0x0000000a0b0b7223 */ /* 0x000fc80000000000 */
[----:B------:R-:W-:-:S05]  /*2390*/  FFMA R0, R15, R11, R10 ;  /* 0x0000000b0f007223 */ /* 0x000fca000000000a */
[----:B------:R-:W-:-:S04]  /*23a0*/  SHF.R.U32.HI R7, RZ, 0x17, R0 ;  /* 0x00000017ff077819 */ /* 0x000fc80000011600 */
[----:B------:R-:W-:-:S04]  /*23b0*/  LOP3.LUT R7, R7, 0xff, RZ, 0xc0, !PT ;  /* 0x000000ff07077812 */ /* 0x000fc800078ec0ff */
[----:B------:R-:W-:-:S04]  /*23c0*/  IADD3 R9, PT, PT, R7, R8, RZ ;  /* 0x0000000807097210 */ /* 0x000fc80007ffe0ff */
[----:B------:R-:W-:-:S04]  /*23d0*/  IADD3 R5, PT, PT, R9, -0x1, RZ ;  /* 0xffffffff09057810 */ /* 0x000fc80007ffe0ff */
[----:B------:R-:W-:-:S13]  /*23e0*/  ISETP.GE.U32.AND P0, PT, R5, 0xfe, PT ;  /* 0x000000fe0500780c */ /* 0x000fda0003f06070 */
[----:B------:R-:W-:Y:S05]  /*23f0*/  @!P0 BRA `(.L_x_34) ;  /* 0x0000000000808947 */ /* 0x000fea0003800000 */
[----:B------:R-:W-:-:S13]  /*2400*/  ISETP.GT.AND P0, PT, R9, 0xfe, PT ;  /* 0x000000fe0900780c */ /* 0x000fda0003f04270 */
[----:B------:R-:W-:Y:S05]  /*2410*/  @P0 BRA `(.L_x_35) ;  /* 0x00000000006c0947 */ /* 0x000fea0003800000 */
[----:B------:R-:W-:-:S13]  /*2420*/  ISETP.GE.AND P0, PT, R9, 0x1, PT ;  /* 0x000000010900780c */ /* 0x000fda0003f06270 */
[----:B------:R-:W-:Y:S05]  /*2430*/  @P0 BRA `(.L_x_36) ;  /* 0x0000000000740947 */ /* 0x000fea0003800000 */
[----:B------:R-:W-:Y:S02]  /*2440*/  ISETP.GE.AND P0, PT, R9, -0x18, PT ;  /* 0xffffffe80900780c */ /* 0x000fe40003f06270 */
[----:B------:R-:W-:-:S11]  /*2450*/  LOP3.LUT R0, R0, 0x80000000, RZ, 0xc0, !PT ;  /* 0x8000000000007812 */ /* 0x000fd600078ec0ff */
[----:B------:R-:W-:Y:S05]  /*2460*/  @!P0 BRA `(.L_x_36) ;  /* 0x0000000000688947 */ /* 0x000fea0003800000 */
[CCC-:B------:R-:W-:Y:S01]  /*2470*/  FFMA.RZ R5, R15.reuse, R11.reuse, R10.reuse ;  /* 0x0000000b0f057223 */ /* 0x1c0fe2000000c00a */
[-CC-:B------:R-:W-:Y:S01]  /*2480*/  FFMA.RM R8, R15, R11.reuse, R10.reuse ;  /* 0x0000000b0f087223 */ /* 0x180fe2000000400a */
[C---:B------:R-:W-:Y:S02]  /*2490*/  ISETP.NE.AND P2, PT, R9.reuse, RZ, PT ;  /* 0x000000ff0900720c */ /* 0x040fe40003f45270 */
[----:B------:R-:W-:Y:S02]  /*24a0*/  ISETP.NE.AND P1, PT, R9, RZ, PT ;  /* 0x000000ff0900720c */ /* 0x000fe40003f25270 */
[----:B------:R-:W-:Y:S01]  /*24b0*/  LOP3.LUT R7, R5, 0x7fffff, RZ, 0xc0, !PT ;  /* 0x007fffff05077812 */ /* 0x000fe200078ec0ff */
[----:B------:R-:W-:Y:S01]  /*24c0*/  FFMA.RP R5, R15, R11, R10 ;  /* 0x0000000b0f057223 */ /* 0x000fe2000000800a */
[C---:B------:R-:W-:Y:S01]  /*24d0*/  VIADD R10, R9.reuse, 0x20 ;  /* 0x00000020090a7836 */ /* 0x040fe20000000000 */
[----:B------:R-:W-:Y:S02]  /*24e0*/  IADD3 R9, PT, PT, -R9, RZ, RZ ;  /* 0x000000ff09097210 */ /* 0x000fe40007ffe1ff */
[----:B------:R-:W-:-:S02]  /*24f0*/  LOP3.LUT R7, R7, 0x800000, RZ, 0xfc, !PT ;  /* 0x0080000007077812 */ /* 0x000fc400078efcff */
[----:B------:R-:W-:Y:S02]  /*2500*/  FSETP.NEU.FTZ.AND P0, PT, R5, R8, PT ;  /* 0x000000080500720b */ /* 0x000fe40003f1d000 */
[----:B------:R-:W-:Y:S02]  /*2510*/  SHF.L.U32 R10, R7, R10, RZ ;  /* 0x0000000a070a7219 */ /* 0x000fe400000006ff */
[----:B------:R-:W-:Y:S02]  /*2520*/  SEL R8, R9, RZ, P2 ;  /* 0x000000ff09087207 */ /* 0x000fe40001000000 */
[----:B------:R-:W-:Y:S02]  /*2530*/  ISETP.NE.AND P1, PT, R10, RZ, P1 ;  /* 0x000000ff0a00720c */ /* 0x000fe40000f25270 */
[----:B------:R-:W-:Y:S02]  /*2540*/  SHF.R.U32.HI R8, RZ, R8, R7 ;  /* 0x00000008ff087219 */ /* 0x000fe40000011607 */
[----:B------:R-:W-:-:S02]  /*2550*/  PLOP3.LUT P0, PT, P0, P1, PT, 0xf8, 0x8f ;  /* 0x00000000008f781c */ /* 0x000fc40000703f70 */
[----:B------:R-:W-:Y:S02]  /*2560*/  SHF.R.U32.HI R10, RZ, 0x1, R8 ;  /* 0x00000001ff0a7819 */ /* 0x000fe40000011608 */
[----:B------:R-:W-:-:S04]  /*2570*/  SEL R5, RZ, 0x1, !P0 ;  /* 0x00000001ff057807 */ /* 0x000fc80004000000 */
[----:B------:R-:W-:-:S04]  /*2580*/  LOP3.LUT R5, R5, 0x1, R10, 0xf8, !PT ;  /* 0x0000000105057812 */ /* 0x000fc800078ef80a */
[----:B------:R-:W-:-:S04]  /*2590*/  LOP3.LUT R5, R5, R8, RZ, 0xc0, !PT ;  /* 0x0000000805057212 */ /* 0x000fc800078ec0ff */
[----:B------:R-:W-:-:S04]  /*25a0*/  IADD3 R5, PT, PT, R10, R5, RZ ;  /* 0x000000050a057210 */ /* 0x000fc80007ffe0ff */
[----:B------:R-:W-:Y:S01]  /*25b0*/  LOP3.LUT R0, R5, R0, RZ, 0xfc, !PT ;  /* 0x0000000005007212 */ /* 0x000fe200078efcff */
[----:B------:R-:W-:Y:S06]  /*25c0*/  BRA `(.L_x_36) ;  /* 0x0000000000107947 */ /* 0x000fec0003800000 */
.L_x_35:
[----:B------:R-:W-:-:S04]  /*25d0*/  LOP3.LUT R0, R0, 0x80000000, RZ, 0xc0, !PT ;  /* 0x8000000000007812 */ /* 0x000fc800078ec0ff */
[----:B------:R-:W-:Y:S01]  /*25e0*/  LOP3.LUT R0, R0, 0x7f800000, RZ, 0xfc, !PT ;  /* 0x7f80000000007812 */ /* 0x000fe200078efcff */
[----:B------:R-:W-:Y:S06]  /*25f0*/  BRA `(.L_x_36) ;  /* 0x0000000000047947 */ /* 0x000fec0003800000 */
.L_x_34:
[----:B------:R-:W-:-:S07]  /*2600*/  IMAD R0, R8, 0x800000, R0 ;  /* 0x0080000008007824 */ /* 0x000fce00078e0200 */
.L_x_36:
[----:B------:R-:W-:Y:S05]  /*2610*/  BSYNC.RECONVERGENT B2 ;  /* 0x0000000000027941 */ /* 0x000fea0003800200 */
.L_x_33:
[----:B------:R-:W-:Y:S05]  /*2620*/  BRA `(.L_x_37) ;  /* 0x0000000000207947 */ /* 0x000fea0003800000 */
.L_x_32:
[----:B------:R-:W-:-:S04]  /*2630*/  LOP3.LUT R0, R9, 0x80000000, R0, 0x48, !PT ;  /* 0x8000000009007812 */ /* 0x000fc800078e4800 */
[----:B------:R-:W-:Y:S01]  /*2640*/  LOP3.LUT R0, R0, 0x7f800000, RZ, 0xfc, !PT ;  /* 0x7f80000000007812 */ /* 0x000fe200078efcff */
[----:B------:R-:W-:Y:S06]  /*2650*/  BRA `(.L_x_37) ;  /* 0x0000000000147947 */ /* 0x000fec0003800000 */
.L_x_31:
[----:B------:R-:W-:Y:S01]  /*2660*/  LOP3.LUT R0, R9, 0x80000000, R0, 0x48, !PT ;  /* 0x8000000009007812 */ /* 0x000fe200078e4800 */
[----:B------:R-:W-:Y:S06]  /*2670*/  BRA `(.L_x_37) ;  /* 0x00000000000c7947 */ /* 0x000fec0003800000 */
.L_x_30:
[----:B------:R-:W0:Y:S01]  /*2680*/  MUFU.RSQ R0, -QNAN ;  /* 0xffc0000000007908 */ /* 0x000e220000001400 */
[----:B------:R-:W-:Y:S05]  /*2690*/  BRA `(.L_x_37) ;  /* 0x0000000000047947 */ /* 0x000fea0003800000 */
.L_x_29:
[----:B------:R-:W-:-:S07]  /*26a0*/  FADD.FTZ R0, R0, R3 ;  /* 0x0000000300007221 */ /* 0x000fce0000010000 */
.L_x_37:
[----:B------:R-:W-:Y:S05]  /*26b0*/  BSYNC.RECONVERGENT B1 ;  /* 0x0000000000017941 */ /* 0x000fea0003800200 */
.L_x_27:
[----:B------:R-:W-:Y:S01]  /*26c0*/  HFMA2 R7, -RZ, RZ, 0, 0 ;  /* 0x00000000ff077431 */ /* 0x000fe200000001ff */
[----:B0-----:R-:W-:-:S03]  /*26d0*/  MOV R5, R0 ;  /* 0x0000000000057202 */ /* 0x001fc60000000f00 */
[----:B------:R-:W-:Y:S05]  /*26e0*/  RET.REL.NODEC R6 `(_Z11softmax_gpuILi512ELi64EEvPfii) ;  /* 0xffffffd806447950 */ /* 0x000fea0003c3ffff */
.L_x_38:
[----:B------:R-:W-:-:S00]  /*26f0*/  BRA `(.L_x_38) ;  /* 0xfffffffc00fc7947 */ /* 0x000fc0000383ffff */
[----:B------:R-:W-:-:S00]  /*2700*/  NOP ;  /* 0x0000000000007918 */ /* 0x000fc00000000000 */
[----:B------:R-:W-:-:S00]  /*2710*/  NOP ;  /* 0x0000000000007918 */ /* 0x000fc00000000000 */
[----:B------:R-:W-:-:S00]  /*2720*/  NOP ;  /* 0x0000000000007918 */ /* 0x000fc00000000000 */
[----:B------:R-:W-:-:S00]  /*2730*/  NOP ;  /* 0x0000000000007918 */ /* 0x000fc00000000000 */
[----:B------:R-:W-:-:S00]  /*2740*/  NOP ;  /* 0x0000000000007918 */ /* 0x000fc00000000000 */
[----:B------:R-:W-:-:S00]  /*2750*/  NOP ;  /* 0x0000000000007918 */ /* 0x000fc00000000000 */
[----:B------:R-:W-:-:S00]  /*2760*/  NOP ;  /* 0x0000000000007918 */ /* 0x000fc00000000000 */
[----:B------:R-:W-:-:S00]  /*2770*/  NOP ;  /* 0x0000000000007918 */ /* 0x000fc00000000000 */
.L_x_40:


//--------------------- .nv.shared._Z11softmax_gpuILi512ELi64EEvPfii --------------------------
	.section	.nv.shared._Z11softmax_gpuILi512ELi64EEvPfii,"aw",@nobits
	.sectionflags	@""
	.align	4
.nv.shared._Z11softmax_gpuILi512ELi64EEvPfii:
	.zero		3584


//--------------------- .nv.shared.reserved.0     --------------------------
	.section	.nv.shared.reserved.0,"aw",@nobits
	.weak		__nv_reservedSMEM_offset_0_alias
	.size		__nv_reservedSMEM_offset_0_alias, 0, 64
	.other		__nv_reservedSMEM_offset_0_alias,@"STO_CUDA_RESERVED_SHARED STV_DEFAULT"
__nv_reservedSMEM_offset_0_alias:
	.zero		0
	.zero		64


//--------------------- .nv.constant0._Z11softmax_gpuILi512ELi64EEvPfii --------------------------
	.section	.nv.constant0._Z11softmax_gpuILi512ELi64EEvPfii,"a",@progbits
	.sectionflags	@""
	.align	4
.nv.constant0._Z11softmax_gpuILi512ELi64EEvPfii:
	.zero		912


//--------------------- SYMBOLS --------------------------

	.type		.nv.reservedSmem.offset0,@object
	.size		.nv.reservedSmem.offset0,0x4
	.type		.nv.reservedSmem.cap,@object
	.size		.nv.reservedSmem.cap,0x4
